// auto-generated by cutlass_sweep.gemm — config: {"arch": "sm_90", "cluster_m": 2, "cluster_n": 2, "dtype": "bf16", "stages": 3, "tile_k": 128, "tile_m": 256, "tile_n": 64}
#include "cutlass/cutlass.h"
#include "cutlass/gemm/collective/collective_builder.hpp"
#include "cutlass/gemm/device/gemm_universal_adapter.h"
#include "cutlass/gemm/kernel/gemm_universal.hpp"
#include "cutlass/epilogue/collective/collective_builder.hpp"

using ElemA = cutlass::bfloat16_t;
using ElemB = cutlass::bfloat16_t;
using ElemCD = cutlass::bfloat16_t;
using Acc  = float;
using TileShape    = cute::Shape<cute::_256, cute::_64, cute::_128>;
using ClusterShape = cute::Shape<cute::_2, cute::_2, cute::_1>;

using CollectiveEpilogue = typename cutlass::epilogue::collective::CollectiveBuilder<
    cutlass::arch::Sm90, cutlass::arch::OpClassTensorOp,
    TileShape, ClusterShape,
    cutlass::epilogue::collective::EpilogueTileAuto,
    Acc, Acc,
    ElemCD, cutlass::layout::RowMajor, 128 / cutlass::sizeof_bits<ElemCD>::value,
    ElemCD, cutlass::layout::RowMajor, 128 / cutlass::sizeof_bits<ElemCD>::value,
    cutlass::epilogue::collective::EpilogueScheduleAuto
  >::CollectiveOp;

using CollectiveMainloop = typename cutlass::gemm::collective::CollectiveBuilder<
    cutlass::arch::Sm90, cutlass::arch::OpClassTensorOp,
    ElemA, cutlass::layout::RowMajor, 128 / cutlass::sizeof_bits<ElemA>::value,
    ElemB, cutlass::layout::ColumnMajor, 128 / cutlass::sizeof_bits<ElemB>::value,
    Acc,
    TileShape, ClusterShape,
    cutlass::gemm::collective::StageCount<3>,
    cutlass::gemm::collective::KernelScheduleAuto
  >::CollectiveOp;

using GemmKernel = cutlass::gemm::kernel::GemmUniversal<
    cute::Shape<int,int,int,int>,
    CollectiveMainloop,
    CollectiveEpilogue
>;
using Gemm = cutlass::gemm::device::GemmUniversalAdapter<GemmKernel>;

// Force the device kernel symbol into the cubin without needing a host main.
auto* _anchor = &cutlass::device_kernel<GemmKernel>;


// ===== COMPILED SASS (sm_90a) =====

	.target	sm_90a

	.elftype	@"ET_EXEC"


//--------------------- .note.nv.tkinfo           --------------------------
	.section	.note.nv.tkinfo,"",@"SHT_NOTE"
	.sectionflags	@"SHF_NOTE_NV_TKINFO"
	.tkinfo
        /*0018*/ 	.word	0x00000002
        /*0030*/ 	.string	""
        /*0030*/ 	.string	"ptxas"
        /*0030*/ 	.string	"Cuda compilation tools, release 13.0, V13.0.88"
        /*0030*/ 	.string	"Build cuda_13.0.r13.0/compiler.36424714_0"
        /*0030*/ 	.string	"-arch sm_90a -m 64 "



//--------------------- .note.nv.cuinfo           --------------------------
	.section	.note.nv.cuinfo,"",@"SHT_NOTE"
	.sectionflags	@"SHF_NOTE_NV_CUINFO"
        /*0018*/ 	.short	0x0002
        /*001a*/ 	.short	0x005a
        /*001c*/ 	.short	0x0082
	.zero		2


//--------------------- .nv.info                  --------------------------
	.section	.nv.info,"",@"SHT_CUDA_INFO"
	.align	4


	//----- nvinfo : EIATTR_REGCOUNT
	.align		4
        /*0000*/ 	.byte	0x04, 0x2f
        /*0002*/ 	.short	(.L_15 - .L_14)
	.align		4
.L_14:
        /*0004*/ 	.word	index@(_ZN7cutlass13device_kernelINS_4gemm6kernel13GemmUniversalIN4cute5tupleIJiiiiEEENS1_10collective13CollectiveMmaINS1_34MainloopSm90TmaGmmaWarpSpecializedILi3ENS5_IJNS4_1CILi2EEESB_NSA_ILi1EEEEEENS1_35KernelTmaWarpSpecializedCooperativeEEENS5_IJNSA_ILi256EEENSA_ILi64EEENSA_ILi128EEEEEENS_10bfloat16_tENS5_IJlSC_lEEESK_SL_NS4_8TiledMMAINS4_8MMA_AtomIJNS4_4SM904GMMA27MMA_64x64x16_F32BF16BF16_SSILNSP_5MajorE0ELSR_0ELNSP_7ScaleInE1ELSS_1EEEEEENS4_6LayoutINS5_IJSB_SC_SC_EEENS5_IJSC_NSA_ILi0EEESX_EEEEENS5_IJNS4_10UnderscoreES10_S10_EEEEENS4_23SM90_TMA_LOAD_MULTICASTENS4_14ComposedLayoutINS4_7SwizzleILi3ELi4ELi3EEENS4_18smem_ptr_flag_bitsILi16EEENSV_INS5_IJNSA_ILi8EEESH_EEENS5_IJSH_SC_EEEEEEEvNS4_8identityES13_S1D_vS1E_EENS_8epilogue10collective6detail29Sm90TmaWarpSpecializedAdapterINS1H_15DefaultEpilogueISK_SL_SL_NS1G_6thread17LinearCombinationISK_Li1EffLNS1L_9ScaleType4KindE0ELNS_15FloatRoundStyleE2ESK_EENS1_15EpilogueDefaultEEEEEvvEEEEvNT_6ParamsE)
        /*0008*/ 	.word	0x000000a8


	//----- nvinfo : EIATTR_FRAME_SIZE
	.align		4
.L_15:
        /*000c*/ 	.byte	0x04, 0x11
        /*000e*/ 	.short	(.L_17 - .L_16)
	.align		4
.L_16:
        /*0010*/ 	.word	index@(_ZN7cutlass13device_kernelINS_4gemm6kernel13GemmUniversalIN4cute5tupleIJiiiiEEENS1_10collective13CollectiveMmaINS1_34MainloopSm90TmaGmmaWarpSpecializedILi3ENS5_IJNS4_1CILi2EEESB_NSA_ILi1EEEEEENS1_35KernelTmaWarpSpecializedCooperativeEEENS5_IJNSA_ILi256EEENSA_ILi64EEENSA_ILi128EEEEEENS_10bfloat16_tENS5_IJlSC_lEEESK_SL_NS4_8TiledMMAINS4_8MMA_AtomIJNS4_4SM904GMMA27MMA_64x64x16_F32BF16BF16_SSILNSP_5MajorE0ELSR_0ELNSP_7ScaleInE1ELSS_1EEEEEENS4_6LayoutINS5_IJSB_SC_SC_EEENS5_IJSC_NSA_ILi0EEESX_EEEEENS5_IJNS4_10UnderscoreES10_S10_EEEEENS4_23SM90_TMA_LOAD_MULTICASTENS4_14ComposedLayoutINS4_7SwizzleILi3ELi4ELi3EEENS4_18smem_ptr_flag_bitsILi16EEENSV_INS5_IJNSA_ILi8EEESH_EEENS5_IJSH_SC_EEEEEEEvNS4_8identityES13_S1D_vS1E_EENS_8epilogue10collective6detail29Sm90TmaWarpSpecializedAdapterINS1H_15DefaultEpilogueISK_SL_SL_NS1G_6thread17LinearCombinationISK_Li1EffLNS1L_9ScaleType4KindE0ELNS_15FloatRoundStyleE2ESK_EENS1_15EpilogueDefaultEEEEEvvEEEEvNT_6ParamsE)
        /*0014*/ 	.word	0x00000000


	//----- nvinfo : EIATTR_MIN_STACK_SIZE
	.align		4
.L_17:
        /*0018*/ 	.byte	0x04, 0x12
        /*001a*/ 	.short	(.L_19 - .L_18)
	.align		4
.L_18:
        /*001c*/ 	.word	index@(_ZN7cutlass13device_kernelINS_4gemm6kernel13GemmUniversalIN4cute5tupleIJiiiiEEENS1_10collective13CollectiveMmaINS1_34MainloopSm90TmaGmmaWarpSpecializedILi3ENS5_IJNS4_1CILi2EEESB_NSA_ILi1EEEEEENS1_35KernelTmaWarpSpecializedCooperativeEEENS5_IJNSA_ILi256EEENSA_ILi64EEENSA_ILi128EEEEEENS_10bfloat16_tENS5_IJlSC_lEEESK_SL_NS4_8TiledMMAINS4_8MMA_AtomIJNS4_4SM904GMMA27MMA_64x64x16_F32BF16BF16_SSILNSP_5MajorE0ELSR_0ELNSP_7ScaleInE1ELSS_1EEEEEENS4_6LayoutINS5_IJSB_SC_SC_EEENS5_IJSC_NSA_ILi0EEESX_EEEEENS5_IJNS4_10UnderscoreES10_S10_EEEEENS4_23SM90_TMA_LOAD_MULTICASTENS4_14ComposedLayoutINS4_7SwizzleILi3ELi4ELi3EEENS4_18smem_ptr_flag_bitsILi16EEENSV_INS5_IJNSA_ILi8EEESH_EEENS5_IJSH_SC_EEEEEEEvNS4_8identityES13_S1D_vS1E_EENS_8epilogue10collective6detail29Sm90TmaWarpSpecializedAdapterINS1H_15DefaultEpilogueISK_SL_SL_NS1G_6thread17LinearCombinationISK_Li1EffLNS1L_9ScaleType4KindE0ELNS_15FloatRoundStyleE2ESK_EENS1_15EpilogueDefaultEEEEEvvEEEEvNT_6ParamsE)
        /*0020*/ 	.word	0x00000000
.L_19:


//--------------------- .nv.compat                --------------------------
	.section	.nv.compat,"",@"SHT_CUDA_COMPAT_INFO"
	.align	4
        /*0000*/ 	.byte	0x02, 0x09, 0x01, 0x00, 0x02, 0x02, 0x04, 0x00, 0x02, 0x05, 0x05, 0x00, 0x03, 0x07, 0x01, 0x01
        /*0010*/ 	.byte	0x02, 0x03, 0x01, 0x00, 0x02, 0x06, 0x01, 0x00, 0x04, 0x0b, 0x08, 0x00, 0x00, 0x00, 0x00, 0x00
        /*0020*/ 	.byte	0x00, 0x00, 0x00, 0x00


//--------------------- .nv.info._ZN7cutlass13device_kernelINS_4gemm6kernel13GemmUniversalIN4cute5tupleIJiiiiEEENS1_10collective13CollectiveMmaINS1_34MainloopSm90TmaGmmaWarpSpecializedILi3ENS5_IJNS4_1CILi2EEESB_NSA_ILi1EEEEEENS1_35KernelTmaWarpSpecializedCooperativeEEENS5_IJNSA_ILi256EEENSA_ILi64EEENSA_ILi128EEEEEENS_10bfloat16_tENS5_IJlSC_lEEESK_SL_NS4_8TiledMMAINS4_8MMA_AtomIJNS4_4SM904GMMA27MMA_64x64x16_F32BF16BF16_SSILNSP_5MajorE0ELSR_0ELNSP_7ScaleInE1ELSS_1EEEEEENS4_6LayoutINS5_IJSB_SC_SC_EEENS5_IJSC_NSA_ILi0EEESX_EEEEENS5_IJNS4_10UnderscoreES10_S10_EEEEENS4_23SM90_TMA_LOAD_MULTICASTENS4_14ComposedLayoutINS4_7SwizzleILi3ELi4ELi3EEENS4_18smem_ptr_flag_bitsILi16EEENSV_INS5_IJNSA_ILi8EEESH_EEENS5_IJSH_SC_EEEEEEEvNS4_8identityES13_S1D_vS1E_EENS_8epilogue10collective6detail29Sm90TmaWarpSpecializedAdapterINS1H_15DefaultEpilogueISK_SL_SL_NS1G_6thread17LinearCombinationISK_Li1EffLNS1L_9ScaleType4KindE0ELNS_15FloatRoundStyleE2ESK_EENS1_15EpilogueDefaultEEEEEvvEEEEvNT_6ParamsE --------------------------
	.section	.nv.info._ZN7cutlass13device_kernelINS_4gemm6kernel13GemmUniversalIN4cute5tupleIJiiiiEEENS1_10collective13CollectiveMmaINS1_34MainloopSm90TmaGmmaWarpSpecializedILi3ENS5_IJNS4_1CILi2EEESB_NSA_ILi1EEEEEENS1_35KernelTmaWarpSpecializedCooperativeEEENS5_IJNSA_ILi256EEENSA_ILi64EEENSA_ILi128EEEEEENS_10bfloat16_tENS5_IJlSC_lEEESK_SL_NS4_8TiledMMAINS4_8MMA_AtomIJNS4_4SM904GMMA27MMA_64x64x16_F32BF16BF16_SSILNSP_5MajorE0ELSR_0ELNSP_7ScaleInE1ELSS_1EEEEEENS4_6LayoutINS5_IJSB_SC_SC_EEENS5_IJSC_NSA_ILi0EEESX_EEEEENS5_IJNS4_10UnderscoreES10_S10_EEEEENS4_23SM90_TMA_LOAD_MULTICASTENS4_14ComposedLayoutINS4_7SwizzleILi3ELi4ELi3EEENS4_18smem_ptr_flag_bitsILi16EEENSV_INS5_IJNSA_ILi8EEESH_EEENS5_IJSH_SC_EEEEEEEvNS4_8identityES13_S1D_vS1E_EENS_8epilogue10collective6detail29Sm90TmaWarpSpecializedAdapterINS1H_15DefaultEpilogueISK_SL_SL_NS1G_6thread17LinearCombinationISK_Li1EffLNS1L_9ScaleType4KindE0ELNS_15FloatRoundStyleE2ESK_EENS1_15EpilogueDefaultEEEEEvvEEEEvNT_6ParamsE,"",@"SHT_CUDA_INFO"
	.sectionflags	@""
	.align	4


	//----- nvinfo : EIATTR_CUDA_API_VERSION
	.align		4
        /*0000*/ 	.byte	0x04, 0x37
        /*0002*/ 	.short	(.L_21 - .L_20)
.L_20:
        /*0004*/ 	.word	0x00000082


	//----- nvinfo : EIATTR_KPARAM_INFO
	.align		4
.L_21:
        /*0008*/ 	.byte	0x04, 0x17
        /*000a*/ 	.short	(.L_23 - .L_22)
.L_22:
        /*000c*/ 	.word	0x00000000
        /*0010*/ 	.short	0x0000
        /*0012*/ 	.short	0x0070
        /*0014*/ 	.byte	0x00, 0xf0, 0x01, 0x10


	//----- nvinfo : EIATTR_SPARSE_MMA_MASK
	.align		4
.L_23:
        /*0018*/ 	.byte	0x03, 0x50
        /*001a*/ 	.short	0x0000


	//----- nvinfo : EIATTR_MAXREG_COUNT
	.align		4
        /*001c*/ 	.byte	0x03, 0x1b
        /*001e*/ 	.short	0x00a8


	//----- nvinfo : EIATTR_NUM_BARRIERS
	.align		4
        /*0020*/ 	.byte	0x02, 0x4c
        /*0022*/ 	.byte	0x01
	.zero		1


	//----- nvinfo : EIATTR_EXTERNS
	.align		4
        /*0024*/ 	.byte	0x04, 0x0f
        /*0026*/ 	.short	(.L_25 - .L_24)


	//   ....[0]....
	.align		4
.L_24:
        /*0028*/ 	.word	index@(__assertfail)


	//----- nvinfo : EIATTR_MERCURY_ISA_VERSION
	.align		4
.L_25:
        /*002c*/ 	.byte	0x03, 0x5f
        /*002e*/ 	.short	0x0101


	//----- nvinfo : EIATTR_INT_WARP_WIDE_INSTR_OFFSETS
	.align		4
        /*0030*/ 	.byte	0x04, 0x31
        /*0032*/ 	.short	(.L_27 - .L_26)


	//   ....[0]....
.L_26:
        /*0034*/ 	.word	0x00000470


	//   ....[1]....
        /*0038*/ 	.word	0x000004a0


	//   ....[2]....
        /*003c*/ 	.word	0x00000660


	//   ....[3]....
        /*0040*/ 	.word	0x000028b0


	//----- nvinfo : EIATTR_COOP_GROUP_MASK_REGIDS
	.align		4
.L_27:
        /*0044*/ 	.byte	0x04, 0x29
        /*0046*/ 	.short	(.L_29 - .L_28)


	//   ....[0]....
.L_28:
        /*0048*/ 	.word	0xffffffff


	//   ....[1]....
        /*004c*/ 	.word	0xffffffff


	//   ....[2]....
        /*0050*/ 	.word	0xffffffff


	//   ....[3]....
        /*0054*/ 	.word	0xffffffff


	//   ....[4]....
        /*0058*/ 	.word	0xffffffff


	//   ....[5]....
        /*005c*/ 	.word	0xffffffff


	//----- nvinfo : EIATTR_COOP_GROUP_INSTR_OFFSETS
	.align		4
.L_29:
        /*0060*/ 	.byte	0x04, 0x28
        /*0062*/ 	.short	(.L_31 - .L_30)


	//   ....[0]....
.L_30:
        /*0064*/ 	.word	0x00000060


	//   ....[1]....
        /*0068*/ 	.word	0x00000070


	//   ....[2]....
        /*006c*/ 	.word	0x00000130


	//   ....[3]....
        /*0070*/ 	.word	0x000002b0


	//   ....[4]....
        /*0074*/ 	.word	0x000007e0


	//   ....[5]....
        /*0078*/ 	.word	0x000014a0


	//----- nvinfo : EIATTR_REG_RECONFIG
	.align		4
.L_31:
        /*007c*/ 	.byte	0x01, 0x54
	.zero		2


	//----- nvinfo : EIATTR_SYSCALL_OFFSETS
	.align		4
        /*0080*/ 	.byte	0x04, 0x46
        /*0082*/ 	.short	(.L_33 - .L_32)


	//   ....[0]....
.L_32:
        /*0084*/ 	.word	0x00001690


	//----- nvinfo : EIATTR_MBARRIER_INSTR_OFFSETS
	.align		4
.L_33:
        /*0088*/ 	.byte	0x04, 0x39
        /*008a*/ 	.short	(.L_35 - .L_34)


	//   ....[0]....
.L_34:
        /*008c*/ 	.word	0x00000230
        /*0090*/ 	.word	0x000000ff
        /*0094*/ 	.word	0x00000000
        /*0098*/ 	.short	0x0100
        /*009a*/ 	.byte	0x08
	.zero		1


	//   ....[1]....
        /*009c*/ 	.word	0x00000240
        /*00a0*/ 	.word	0x000000ff
        /*00a4*/ 	.word	0x00000018
        /*00a8*/ 	.short	0x0100
        /*00aa*/ 	.byte	0x08
	.zero		1


	//   ....[2]....
        /*00ac*/ 	.word	0x00000250
        /*00b0*/ 	.word	0x000000ff
        /*00b4*/ 	.word	0x00000008
        /*00b8*/ 	.short	0x0100
        /*00ba*/ 	.byte	0x08
	.zero		1


	//   ....[3]....
        /*00bc*/ 	.word	0x00000260
        /*00c0*/ 	.word	0x000000ff
        /*00c4*/ 	.word	0x00000020
        /*00c8*/ 	.short	0x0100
        /*00ca*/ 	.byte	0x08
	.zero		1


	//   ....[4]....
        /*00cc*/ 	.word	0x00000270
        /*00d0*/ 	.word	0x000000ff
        /*00d4*/ 	.word	0x00000010
        /*00d8*/ 	.short	0x0100
        /*00da*/ 	.byte	0x08
	.zero		1


	//   ....[5]....
        /*00dc*/ 	.word	0x00000280
        /*00e0*/ 	.word	0x000000ff
        /*00e4*/ 	.word	0x00000028
        /*00e8*/ 	.short	0x0100
        /*00ea*/ 	.byte	0x08
	.zero		1


	//   ....[6]....
        /*00ec*/ 	.word	0x000006f0
        /*00f0*/ 	.word	0x000000ff
        /*00f4*/ 	.word	0x00000040
        /*00f8*/ 	.short	0x0100
        /*00fa*/ 	.byte	0x06
	.zero		1


	//   ....[7]....
        /*00fc*/ 	.word	0x00000780
        /*0100*/ 	.word	0x000000ff
        /*0104*/ 	.word	0x00000048
        /*0108*/ 	.short	0x0100
        /*010a*/ 	.byte	0x06
	.zero		1


	//   ....[8]....
        /*010c*/ 	.word	0x00001750
        /*0110*/ 	.word	0x00000003
        /*0114*/ 	.word	0x00000000
        /*0118*/ 	.short	0x010a
        /*011a*/ 	.byte	0x3f
	.zero		1


	//   ....[9]....
        /*011c*/ 	.word	0x000017b0
        /*0120*/ 	.word	0x00000003
        /*0124*/ 	.word	0x00000000
        /*0128*/ 	.short	0x010a
        /*012a*/ 	.byte	0x3f
	.zero		1


	//   ....[10]....
        /*012c*/ 	.word	0x00002000
        /*0130*/ 	.word	0x00000005
        /*0134*/ 	.word	0x00000000
        /*0138*/ 	.short	0x010a
        /*013a*/ 	.byte	0x3f
	.zero		1


	//   ....[11]....
        /*013c*/ 	.word	0x00002040
        /*0140*/ 	.word	0x00000005
        /*0144*/ 	.word	0x00000000
        /*0148*/ 	.short	0x010a
        /*014a*/ 	.byte	0x3f
	.zero		1


	//   ....[12]....
        /*014c*/ 	.word	0x00002760
        /*0150*/ 	.word	0x00000004
        /*0154*/ 	.word	0x00000000
        /*0158*/ 	.short	0x0101
        /*015a*/ 	.byte	0x3f
	.zero		1


	//   ....[13]....
        /*015c*/ 	.word	0x00002950
        /*0160*/ 	.word	0x00000000
        /*0164*/ 	.word	0x00000000
        /*0168*/ 	.short	0x0101
        /*016a*/ 	.byte	0x3f
	.zero		1


	//   ....[14]....
        /*016c*/ 	.word	0x00008540
        /*0170*/ 	.word	0x00000015
        /*0174*/ 	.word	0x00000018
        /*0178*/ 	.short	0x010a
        /*017a*/ 	.byte	0x3f
	.zero		1


	//   ....[15]....
        /*017c*/ 	.word	0x000089c0
        /*0180*/ 	.word	0x00000006
        /*0184*/ 	.word	0x00000048
        /*0188*/ 	.short	0x0101
        /*018a*/ 	.byte	0x3f
	.zero		1


	//   ....[16]....
        /*018c*/ 	.word	0x000090f0
        /*0190*/ 	.word	0x00000007
        /*0194*/ 	.word	0x00000000
        /*0198*/ 	.short	0x010a
        /*019a*/ 	.byte	0x3f
	.zero		1


	//   ....[17]....
        /*019c*/ 	.word	0x00009170
        /*01a0*/ 	.word	0x00000006
        /*01a4*/ 	.word	0x00000000
        /*01a8*/ 	.short	0x010a
        /*01aa*/ 	.byte	0x3f
	.zero		1


	//   ....[18]....
        /*01ac*/ 	.word	0x00009200
        /*01b0*/ 	.word	0x00000003
        /*01b4*/ 	.word	0x00000000
        /*01b8*/ 	.short	0x010a
        /*01ba*/ 	.byte	0x3f
	.zero		1


	//   ....[19]....
        /*01bc*/ 	.word	0x00009260
        /*01c0*/ 	.word	0x00000003
        /*01c4*/ 	.word	0x00000000
        /*01c8*/ 	.short	0x010a
        /*01ca*/ 	.byte	0x3f
	.zero		1


	//   ....[20]....
        /*01cc*/ 	.word	0x000092b0
        /*01d0*/ 	.word	0x00000005
        /*01d4*/ 	.word	0x00000000
        /*01d8*/ 	.short	0x010a
        /*01da*/ 	.byte	0x3f
	.zero		1


	//   ....[21]....
        /*01dc*/ 	.word	0x00009380
        /*01e0*/ 	.word	0x00000015
        /*01e4*/ 	.word	0x00000018
        /*01e8*/ 	.short	0x010a
        /*01ea*/ 	.byte	0x3f
	.zero		1


	//   ....[22]....
        /*01ec*/ 	.word	0x00009450
        /*01f0*/ 	.word	0x00000007
        /*01f4*/ 	.word	0x00000000
        /*01f8*/ 	.short	0x010a
        /*01fa*/ 	.byte	0x3f
	.zero		1


	//   ....[23]....
        /*01fc*/ 	.word	0x000094a0
        /*0200*/ 	.word	0x00000006
        /*0204*/ 	.word	0x00000000
        /*0208*/ 	.short	0x010a
        /*020a*/ 	.byte	0x3f
	.zero		1


	//----- nvinfo : EIATTR_NUM_MBARRIERS
	.align		4
.L_35:
        /*020c*/ 	.byte	0x03, 0x38
        /*020e*/ 	.short	0x0008


	//----- nvinfo : EIATTR_EXIT_INSTR_OFFSETS
	.align		4
        /*0210*/ 	.byte	0x04, 0x1c
        /*0212*/ 	.short	(.L_37 - .L_36)


	//   ....[0]....
.L_36:
        /*0214*/ 	.word	0x000009c0


	//   ....[1]....
        /*0218*/ 	.word	0x000011e0


	//   ....[2]....
        /*021c*/ 	.word	0x00007bf0


	//   ....[3]....
        /*0220*/ 	.word	0x00008150


	//   ....[4]....
        /*0224*/ 	.word	0x00009250


	//----- nvinfo : EIATTR_MAX_THREADS
	.align		4
.L_37:
        /*0228*/ 	.byte	0x04, 0x05
        /*022a*/ 	.short	(.L_39 - .L_38)
.L_38:
        /*022c*/ 	.word	0x00000180
        /*0230*/ 	.word	0x00000001
        /*0234*/ 	.word	0x00000001


	//----- nvinfo : EIATTR_CRS_STACK_SIZE
	.align		4
.L_39:
        /*0238*/ 	.byte	0x04, 0x1e
        /*023a*/ 	.short	(.L_41 - .L_40)
.L_40:
        /*023c*/ 	.word	0x00000000


	//----- nvinfo : EIATTR_CBANK_PARAM_SIZE
	.align		4
.L_41:
        /*0240*/ 	.byte	0x03, 0x19
        /*0242*/ 	.short	0x0470


	//----- nvinfo : EIATTR_PARAM_CBANK
	.align		4
        /*0244*/ 	.byte	0x04, 0x0a
        /*0246*/ 	.short	(.L_43 - .L_42)
	.align		4
.L_42:
        /*0248*/ 	.word	index@(.nv.constant0._ZN7cutlass13device_kernelINS_4gemm6kernel13GemmUniversalIN4cute5tupleIJiiiiEEENS1_10collective13CollectiveMmaINS1_34MainloopSm90TmaGmmaWarpSpecializedILi3ENS5_IJNS4_1CILi2EEESB_NSA_ILi1EEEEEENS1_35KernelTmaWarpSpecializedCooperativeEEENS5_IJNSA_ILi256EEENSA_ILi64EEENSA_ILi128EEEEEENS_10bfloat16_tENS5_IJlSC_lEEESK_SL_NS4_8TiledMMAINS4_8MMA_AtomIJNS4_4SM904GMMA27MMA_64x64x16_F32BF16BF16_SSILNSP_5MajorE0ELSR_0ELNSP_7ScaleInE1ELSS_1EEEEEENS4_6LayoutINS5_IJSB_SC_SC_EEENS5_IJSC_NSA_ILi0EEESX_EEEEENS5_IJNS4_10UnderscoreES10_S10_EEEEENS4_23SM90_TMA_LOAD_MULTICASTENS4_14ComposedLayoutINS4_7SwizzleILi3ELi4ELi3EEENS4_18smem_ptr_flag_bitsILi16EEENSV_INS5_IJNSA_ILi8EEESH_EEENS5_IJSH_SC_EEEEEEEvNS4_8identityES13_S1D_vS1E_EENS_8epilogue10collective6detail29Sm90TmaWarpSpecializedAdapterINS1H_15DefaultEpilogueISK_SL_SL_NS1G_6thread17LinearCombinationISK_Li1EffLNS1L_9ScaleType4KindE0ELNS_15FloatRoundStyleE2ESK_EENS1_15EpilogueDefaultEEEEEvvEEEEvNT_6ParamsE)
        /*024c*/ 	.short	0x0210
        /*024e*/ 	.short	0x0470


	//----- nvinfo : EIATTR_SW_WAR
	.align		4
.L_43:
        /*0250*/ 	.byte	0x04, 0x36
        /*0252*/ 	.short	(.L_45 - .L_44)
.L_44:
        /*0254*/ 	.word	0x00000008
.L_45:


//--------------------- .nv.callgraph             --------------------------
	.section	.nv.callgraph,"",@"SHT_CUDA_CALLGRAPH"
	.align	4
	.sectionentsize	8
	.align		4
        /*0000*/ 	.word	0x00000000
	.align		4
        /*0004*/ 	.word	0xffffffff
	.align		4
        /*0008*/ 	.word	index@(_ZN7cutlass13device_kernelINS_4gemm6kernel13GemmUniversalIN4cute5tupleIJiiiiEEENS1_10collective13CollectiveMmaINS1_34MainloopSm90TmaGmmaWarpSpecializedILi3ENS5_IJNS4_1CILi2EEESB_NSA_ILi1EEEEEENS1_35KernelTmaWarpSpecializedCooperativeEEENS5_IJNSA_ILi256EEENSA_ILi64EEENSA_ILi128EEEEEENS_10bfloat16_tENS5_IJlSC_lEEESK_SL_NS4_8TiledMMAINS4_8MMA_AtomIJNS4_4SM904GMMA27MMA_64x64x16_F32BF16BF16_SSILNSP_5MajorE0ELSR_0ELNSP_7ScaleInE1ELSS_1EEEEEENS4_6LayoutINS5_IJSB_SC_SC_EEENS5_IJSC_NSA_ILi0EEESX_EEEEENS5_IJNS4_10UnderscoreES10_S10_EEEEENS4_23SM90_TMA_LOAD_MULTICASTENS4_14ComposedLayoutINS4_7SwizzleILi3ELi4ELi3EEENS4_18smem_ptr_flag_bitsILi16EEENSV_INS5_IJNSA_ILi8EEESH_EEENS5_IJSH_SC_EEEEEEEvNS4_8identityES13_S1D_vS1E_EENS_8epilogue10collective6detail29Sm90TmaWarpSpecializedAdapterINS1H_15DefaultEpilogueISK_SL_SL_NS1G_6thread17LinearCombinationISK_Li1EffLNS1L_9ScaleType4KindE0ELNS_15FloatRoundStyleE2ESK_EENS1_15EpilogueDefaultEEEEEvvEEEEvNT_6ParamsE)
	.align		4
        /*000c*/ 	.word	index@(__assertfail)
	.align		4
        /*0010*/ 	.word	0x00000000
	.align		4
        /*0014*/ 	.word	0xfffffffe
	.align		4
        /*0018*/ 	.word	0x00000000
	.align		4
        /*001c*/ 	.word	0xfffffffd
	.align		4
        /*0020*/ 	.word	0x00000000
	.align		4
        /*0024*/ 	.word	0xfffffffc


//--------------------- .nv.constant4             --------------------------
	.section	.nv.constant4,"a",@progbits
	.align	8
	.align		8
.nv.constant4:
        /*0000*/ 	.dword	__assertfail
	.align		8
        /*0008*/ 	.dword	__unnamed_1
	.align		8
        /*0010*/ 	.dword	_ZN39_INTERNAL_3ae6eca1_4_k_cu_c6551abb_37334cuda3std3__45__cpo5beginE
	.align		8
        /*0018*/ 	.dword	_ZN39_INTERNAL_3ae6eca1_4_k_cu_c6551abb_37334cuda3std3__45__cpo3endE
	.align		8
        /*0020*/ 	.dword	_ZN39_INTERNAL_3ae6eca1_4_k_cu_c6551abb_37334cuda3std3__45__cpo6cbeginE
	.align		8
        /*0028*/ 	.dword	_ZN39_INTERNAL_3ae6eca1_4_k_cu_c6551abb_37334cuda3std3__45__cpo4cendE
	.align		8
        /*0030*/ 	.dword	_ZN39_INTERNAL_3ae6eca1_4_k_cu_c6551abb_37334cuda3std3__441_GLOBAL__N__3ae6eca1_4_k_cu_c6551abb_37336ignoreE
	.align		8
        /*0038*/ 	.dword	_ZN39_INTERNAL_3ae6eca1_4_k_cu_c6551abb_37334cuda3std3__419piecewise_constructE
	.align		8
        /*0040*/ 	.dword	_ZN39_INTERNAL_3ae6eca1_4_k_cu_c6551abb_37334cuda3std3__48in_placeE
	.align		8
        /*0048*/ 	.dword	_ZN39_INTERNAL_3ae6eca1_4_k_cu_c6551abb_37334cuda3std6ranges3__45__cpo4swapE
	.align		8
        /*0050*/ 	.dword	_ZN39_INTERNAL_3ae6eca1_4_k_cu_c6551abb_37334cuda3std6ranges3__45__cpo9iter_moveE
	.align		8
        /*0058*/ 	.dword	_ZN39_INTERNAL_3ae6eca1_4_k_cu_c6551abb_37334cute7productE
	.align		8
        /*0060*/ 	.dword	_ZN39_INTERNAL_3ae6eca1_4_k_cu_c6551abb_37334cute1_E
	.align		8
        /*0068*/ 	.dword	$str$22
	.align		8
        /*0070*/ 	.dword	$str$23


//--------------------- .text._ZN7cutlass13device_kernelINS_4gemm6kernel13GemmUniversalIN4cute5tupleIJiiiiEEENS1_10collective13CollectiveMmaINS1_34MainloopSm90TmaGmmaWarpSpecializedILi3ENS5_IJNS4_1CILi2EEESB_NSA_ILi1EEEEEENS1_35KernelTmaWarpSpecializedCooperativeEEENS5_IJNSA_ILi256EEENSA_ILi64EEENSA_ILi128EEEEEENS_10bfloat16_tENS5_IJlSC_lEEESK_SL_NS4_8TiledMMAINS4_8MMA_AtomIJNS4_4SM904GMMA27MMA_64x64x16_F32BF16BF16_SSILNSP_5MajorE0ELSR_0ELNSP_7ScaleInE1ELSS_1EEEEEENS4_6LayoutINS5_IJSB_SC_SC_EEENS5_IJSC_NSA_ILi0EEESX_EEEEENS5_IJNS4_10UnderscoreES10_S10_EEEEENS4_23SM90_TMA_LOAD_MULTICASTENS4_14ComposedLayoutINS4_7SwizzleILi3ELi4ELi3EEENS4_18smem_ptr_flag_bitsILi16EEENSV_INS5_IJNSA_ILi8EEESH_EEENS5_IJSH_SC_EEEEEEEvNS4_8identityES13_S1D_vS1E_EENS_8epilogue10collective6detail29Sm90TmaWarpSpecializedAdapterINS1H_15DefaultEpilogueISK_SL_SL_NS1G_6thread17LinearCombinationISK_Li1EffLNS1L_9ScaleType4KindE0ELNS_15FloatRoundStyleE2ESK_EENS1_15EpilogueDefaultEEEEEvvEEEEvNT_6ParamsE --------------------------
	.section	.text._ZN7cutlass13device_kernelINS_4gemm6kernel13GemmUniversalIN4cute5tupleIJiiiiEEENS1_10collective13CollectiveMmaINS1_34MainloopSm90TmaGmmaWarpSpecializedILi3ENS5_IJNS4_1CILi2EEESB_NSA_ILi1EEEEEENS1_35KernelTmaWarpSpecializedCooperativeEEENS5_IJNSA_ILi256EEENSA_ILi64EEENSA_ILi128EEEEEENS_10bfloat16_tENS5_IJlSC_lEEESK_SL_NS4_8TiledMMAINS4_8MMA_AtomIJNS4_4SM904GMMA27MMA_64x64x16_F32BF16BF16_SSILNSP_5MajorE0ELSR_0ELNSP_7ScaleInE1ELSS_1EEEEEENS4_6LayoutINS5_IJSB_SC_SC_EEENS5_IJSC_NSA_ILi0EEESX_EEEEENS5_IJNS4_10UnderscoreES10_S10_EEEEENS4_23SM90_TMA_LOAD_MULTICASTENS4_14ComposedLayoutINS4_7SwizzleILi3ELi4ELi3EEENS4_18smem_ptr_flag_bitsILi16EEENSV_INS5_IJNSA_ILi8EEESH_EEENS5_IJSH_SC_EEEEEEEvNS4_8identityES13_S1D_vS1E_EENS_8epilogue10collective6detail29Sm90TmaWarpSpecializedAdapterINS1H_15DefaultEpilogueISK_SL_SL_NS1G_6thread17LinearCombinationISK_Li1EffLNS1L_9ScaleType4KindE0ELNS_15FloatRoundStyleE2ESK_EENS1_15EpilogueDefaultEEEEEvvEEEEvNT_6ParamsE,"ax",@progbits
	.align	128
.text._ZN7cutlass13device_kernelINS_4gemm6kernel13GemmUniversalIN4cute5tupleIJiiiiEEENS1_10collective13CollectiveMmaINS1_34MainloopSm90TmaGmmaWarpSpecializedILi3ENS5_IJNS4_1CILi2EEESB_NSA_ILi1EEEEEENS1_35KernelTmaWarpSpecializedCooperativeEEENS5_IJNSA_ILi256EEENSA_ILi64EEENSA_ILi128EEEEEENS_10bfloat16_tENS5_IJlSC_lEEESK_SL_NS4_8TiledMMAINS4_8MMA_AtomIJNS4_4SM904GMMA27MMA_64x64x16_F32BF16BF16_SSILNSP_5MajorE0ELSR_0ELNSP_7ScaleInE1ELSS_1EEEEEENS4_6LayoutINS5_IJSB_SC_SC_EEENS5_IJSC_NSA_ILi0EEESX_EEEEENS5_IJNS4_10UnderscoreES10_S10_EEEEENS4_23SM90_TMA_LOAD_MULTICASTENS4_14ComposedLayoutINS4_7SwizzleILi3ELi4ELi3EEENS4_18smem_ptr_flag_bitsILi16EEENSV_INS5_IJNSA_ILi8EEESH_EEENS5_IJSH_SC_EEEEEEEvNS4_8identityES13_S1D_vS1E_EENS_8epilogue10collective6detail29Sm90TmaWarpSpecializedAdapterINS1H_15DefaultEpilogueISK_SL_SL_NS1G_6thread17LinearCombinationISK_Li1EffLNS1L_9ScaleType4KindE0ELNS_15FloatRoundStyleE2ESK_EENS1_15EpilogueDefaultEEEEEvvEEEEvNT_6ParamsE:
        .type           _ZN7cutlass13device_kernelINS_4gemm6kernel13GemmUniversalIN4cute5tupleIJiiiiEEENS1_10collective13CollectiveMmaINS1_34MainloopSm90TmaGmmaWarpSpecializedILi3ENS5_IJNS4_1CILi2EEESB_NSA_ILi1EEEEEENS1_35KernelTmaWarpSpecializedCooperativeEEENS5_IJNSA_ILi256EEENSA_ILi64EEENSA_ILi128EEEEEENS_10bfloat16_tENS5_IJlSC_lEEESK_SL_NS4_8TiledMMAINS4_8MMA_AtomIJNS4_4SM904GMMA27MMA_64x64x16_F32BF16BF16_SSILNSP_5MajorE0ELSR_0ELNSP_7ScaleInE1ELSS_1EEEEEENS4_6LayoutINS5_IJSB_SC_SC_EEENS5_IJSC_NSA_ILi0EEESX_EEEEENS5_IJNS4_10UnderscoreES10_S10_EEEEENS4_23SM90_TMA_LOAD_MULTICASTENS4_14ComposedLayoutINS4_7SwizzleILi3ELi4ELi3EEENS4_18smem_ptr_flag_bitsILi16EEENSV_INS5_IJNSA_ILi8EEESH_EEENS5_IJSH_SC_EEEEEEEvNS4_8identityES13_S1D_vS1E_EENS_8epilogue10collective6detail29Sm90TmaWarpSpecializedAdapterINS1H_15DefaultEpilogueISK_SL_SL_NS1G_6thread17LinearCombinationISK_Li1EffLNS1L_9ScaleType4KindE0ELNS_15FloatRoundStyleE2ESK_EENS1_15EpilogueDefaultEEEEEvvEEEEvNT_6ParamsE,@function
        .size           _ZN7cutlass13device_kernelINS_4gemm6kernel13GemmUniversalIN4cute5tupleIJiiiiEEENS1_10collective13CollectiveMmaINS1_34MainloopSm90TmaGmmaWarpSpecializedILi3ENS5_IJNS4_1CILi2EEESB_NSA_ILi1EEEEEENS1_35KernelTmaWarpSpecializedCooperativeEEENS5_IJNSA_ILi256EEENSA_ILi64EEENSA_ILi128EEEEEENS_10bfloat16_tENS5_IJlSC_lEEESK_SL_NS4_8TiledMMAINS4_8MMA_AtomIJNS4_4SM904GMMA27MMA_64x64x16_F32BF16BF16_SSILNSP_5MajorE0ELSR_0ELNSP_7ScaleInE1ELSS_1EEEEEENS4_6LayoutINS5_IJSB_SC_SC_EEENS5_IJSC_NSA_ILi0EEESX_EEEEENS5_IJNS4_10UnderscoreES10_S10_EEEEENS4_23SM90_TMA_LOAD_MULTICASTENS4_14ComposedLayoutINS4_7SwizzleILi3ELi4ELi3EEENS4_18smem_ptr_flag_bitsILi16EEENSV_INS5_IJNSA_ILi8EEESH_EEENS5_IJSH_SC_EEEEEEEvNS4_8identityES13_S1D_vS1E_EENS_8epilogue10collective6detail29Sm90TmaWarpSpecializedAdapterINS1H_15DefaultEpilogueISK_SL_SL_NS1G_6thread17LinearCombinationISK_Li1EffLNS1L_9ScaleType4KindE0ELNS_15FloatRoundStyleE2ESK_EENS1_15EpilogueDefaultEEEEEvvEEEEvNT_6ParamsE,(.L_x_193 - _ZN7cutlass13device_kernelINS_4gemm6kernel13GemmUniversalIN4cute5tupleIJiiiiEEENS1_10collective13CollectiveMmaINS1_34MainloopSm90TmaGmmaWarpSpecializedILi3ENS5_IJNS4_1CILi2EEESB_NSA_ILi1EEEEEENS1_35KernelTmaWarpSpecializedCooperativeEEENS5_IJNSA_ILi256EEENSA_ILi64EEENSA_ILi128EEEEEENS_10bfloat16_tENS5_IJlSC_lEEESK_SL_NS4_8TiledMMAINS4_8MMA_AtomIJNS4_4SM904GMMA27MMA_64x64x16_F32BF16BF16_SSILNSP_5MajorE0ELSR_0ELNSP_7ScaleInE1ELSS_1EEEEEENS4_6LayoutINS5_IJSB_SC_SC_EEENS5_IJSC_NSA_ILi0EEESX_EEEEENS5_IJNS4_10UnderscoreES10_S10_EEEEENS4_23SM90_TMA_LOAD_MULTICASTENS4_14ComposedLayoutINS4_7SwizzleILi3ELi4ELi3EEENS4_18smem_ptr_flag_bitsILi16EEENSV_INS5_IJNSA_ILi8EEESH_EEENS5_IJSH_SC_EEEEEEEvNS4_8identityES13_S1D_vS1E_EENS_8epilogue10collective6detail29Sm90TmaWarpSpecializedAdapterINS1H_15DefaultEpilogueISK_SL_SL_NS1G_6thread17LinearCombinationISK_Li1EffLNS1L_9ScaleType4KindE0ELNS_15FloatRoundStyleE2ESK_EENS1_15EpilogueDefaultEEEEEvvEEEEvNT_6ParamsE)
        .other          _ZN7cutlass13device_kernelINS_4gemm6kernel13GemmUniversalIN4cute5tupleIJiiiiEEENS1_10collective13CollectiveMmaINS1_34MainloopSm90TmaGmmaWarpSpecializedILi3ENS5_IJNS4_1CILi2EEESB_NSA_ILi1EEEEEENS1_35KernelTmaWarpSpecializedCooperativeEEENS5_IJNSA_ILi256EEENSA_ILi64EEENSA_ILi128EEEEEENS_10bfloat16_tENS5_IJlSC_lEEESK_SL_NS4_8TiledMMAINS4_8MMA_AtomIJNS4_4SM904GMMA27MMA_64x64x16_F32BF16BF16_SSILNSP_5MajorE0ELSR_0ELNSP_7ScaleInE1ELSS_1EEEEEENS4_6LayoutINS5_IJSB_SC_SC_EEENS5_IJSC_NSA_ILi0EEESX_EEEEENS5_IJNS4_10UnderscoreES10_S10_EEEEENS4_23SM90_TMA_LOAD_MULTICASTENS4_14ComposedLayoutINS4_7SwizzleILi3ELi4ELi3EEENS4_18smem_ptr_flag_bitsILi16EEENSV_INS5_IJNSA_ILi8EEESH_EEENS5_IJSH_SC_EEEEEEEvNS4_8identityES13_S1D_vS1E_EENS_8epilogue10collective6detail29Sm90TmaWarpSpecializedAdapterINS1H_15DefaultEpilogueISK_SL_SL_NS1G_6thread17LinearCombinationISK_Li1EffLNS1L_9ScaleType4KindE0ELNS_15FloatRoundStyleE2ESK_EENS1_15EpilogueDefaultEEEEEvvEEEEvNT_6ParamsE,@"STO_CUDA_ENTRY STV_DEFAULT"
_ZN7cutlass13device_kernelINS_4gemm6kernel13GemmUniversalIN4cute5tupleIJiiiiEEENS1_10collective13CollectiveMmaINS1_34MainloopSm90TmaGmmaWarpSpecializedILi3ENS5_IJNS4_1CILi2EEESB_NSA_ILi1EEEEEENS1_35KernelTmaWarpSpecializedCooperativeEEENS5_IJNSA_ILi256EEENSA_ILi64EEENSA_ILi128EEEEEENS_10bfloat16_tENS5_IJlSC_lEEESK_SL_NS4_8TiledMMAINS4_8MMA_AtomIJNS4_4SM904GMMA27MMA_64x64x16_F32BF16BF16_SSILNSP_5MajorE0ELSR_0ELNSP_7ScaleInE1ELSS_1EEEEEENS4_6LayoutINS5_IJSB_SC_SC_EEENS5_IJSC_NSA_ILi0EEESX_EEEEENS5_IJNS4_10UnderscoreES10_S10_EEEEENS4_23SM90_TMA_LOAD_MULTICASTENS4_14ComposedLayoutINS4_7SwizzleILi3ELi4ELi3EEENS4_18smem_ptr_flag_bitsILi16EEENSV_INS5_IJNSA_ILi8EEESH_EEENS5_IJSH_SC_EEEEEEEvNS4_8identityES13_S1D_vS1E_EENS_8epilogue10collective6detail29Sm90TmaWarpSpecializedAdapterINS1H_15DefaultEpilogueISK_SL_SL_NS1G_6thread17LinearCombinationISK_Li1EffLNS1L_9ScaleType4KindE0ELNS_15FloatRoundStyleE2ESK_EENS1_15EpilogueDefaultEEEEEvvEEEEvNT_6ParamsE:
[----:B------:R-:W0:Y:S01]  /*0000*/  LDC R1, c[0x0][0x28] ;  /* 0x00000a00ff017b82 */ /* 0x000e220000000800 */
[----:B------:R-:W1:Y:S01]  /*0010*/  S2R R98, SR_TID.X ;  /* 0x0000000000627919 */ /* 0x000e620000002100 */
[----:B------:R-:W-:Y:S01]  /*0020*/  ELECT P0, URZ, PT ;  /* 0x00000000003f782f */ /* 0x000fe20003800000 */
[----:B------:R-:W-:Y:S01]  /*0030*/  BSSY B0, `(.L_x_0) ;  /* 0x000000f000007945 */ /* 0x000fe20003800000 */
[--C-:B-1----:R-:W-:Y:S02]  /*0040*/  SHF.R.U32.HI R0, RZ, 0x5, R98.reuse ;  /* 0x00000005ff007819 */ /* 0x102fe40000011662 */
[----:B------:R-:W-:-:S03]  /*0050*/  SHF.R.U32.HI R7, RZ, 0x7, R98 ;  /* 0x00000007ff077819 */ /* 0x000fc60000011662 */
[----:B------:R-:W1:Y:S04]  /*0060*/  SHFL.IDX PT, R3, R0, RZ, 0x1f ;  /* 0x00001fff00037589 */ /* 0x000e6800000e0000 */
[----:B------:R2:W3:Y:S01]  /*0070*/  SHFL.IDX PT, R2, R7, RZ, 0x1f ;  /* 0x00001fff07027589 */ /* 0x0004e200000e0000 */
[----:B-1----:R-:W-:-:S13]  /*0080*/  ISETP.NE.OR P0, PT, R3, RZ, !P0 ;  /* 0x000000ff0300720c */ /* 0x002fda0004705670 */
[----:B0-23--:R-:W-:Y:S05]  /*0090*/  @P0 BRA `(.L_x_1) ;  /* 0x0000000000200947 */ /* 0x00dfea0003800000 */
[----:B------:R-:W-:Y:S02]  /*00a0*/  ULDC.64 UR4, c[0x0][0x198] ;  /* 0x0000660000047ab9 */ /* 0x000fe40000000a00 */
[----:B------:R-:W-:Y:S02]  /*00b0*/  UIADD3 UR6, UP0, UR4, 0xf0, URZ ;  /* 0x000000f004067890 */ /* 0x000fe4000ff1e03f */
[----:B------:R-:W-:Y:S02]  /*00c0*/  UIADD3 UR4, UP1, UR4, 0x1f0, URZ ;  /* 0x000001f004047890 */ /* 0x000fe4000ff3e03f */
[----:B------:R-:W-:Y:S02]  /*00d0*/  UIADD3.X UR7, URZ, UR5, URZ, UP0, !UPT ;  /* 0x000000053f077290 */ /* 0x000fe400087fe43f */
[----:B------:R-:W-:-:S07]  /*00e0*/  UIADD3.X UR5, URZ, UR5, URZ, UP1, !UPT ;  /* 0x000000053f057290 */ /* 0x000fce0008ffe43f */
[----:B------:R0:W-:Y:S02]  /*00f0*/  UTMACCTL.PF [UR6] ;  /* 0x00000000060079b9 */ /* 0x0001e40008040000 */
[----:B------:R0:W-:Y:S02]  /*0100*/  UTMACCTL.PF [UR4] ;  /* 0x00000000040079b9 */ /* 0x0001e40008040000 */
[----:B0-----:R-:W-:Y:S01]  /*0110*/  NOP ;  /* 0x0000000000007918 */ /* 0x001fe20000000000 */
.L_x_1:
[----:B------:R-:W-:Y:S05]  /*0120*/  BSYNC B0 ;  /* 0x0000000000007941 */ /* 0x000fea0003800000 */
.L_x_0:
[----:B------:R-:W0:Y:S02]  /*0130*/  SHFL.IDX PT, R5, R0, RZ, 0x1f ;  /* 0x00001fff00057589 */ /* 0x000e2400000e0000 */
[----:B0-----:R-:W-:-:S13]  /*0140*/  ISETP.NE.AND P0, PT, R5, RZ, PT ;  /* 0x000000ff0500720c */ /* 0x001fda0003f05270 */
[----:B------:R-:W-:Y:S05]  /*0150*/  @P0 BRA `(.L_x_2) ;  /* 0x0000000000500947 */ /* 0x000fea0003800000 */
[----:B------:R-:W0:Y:S01]  /*0160*/  S2UR UR8, SR_CgaCtaId ;  /* 0x00000000000879c3 */ /* 0x000e220000008800 */
[----:B------:R-:W-:Y:S01]  /*0170*/  UMOV UR4, 0x400 ;  /* 0x0000040000047882 */ /* 0x000fe20000000000 */
[----:B------:R-:W-:Y:S01]  /*0180*/  UMOV UR5, 0x1 ;  /* 0x0000000100057882 */ /* 0x000fe20000000000 */
[----:B------:R-:W-:Y:S01]  /*0190*/  UMOV UR6, 0x6 ;  /* 0x0000000600067882 */ /* 0x000fe20000000000 */
[----:B------:R-:W-:Y:S01]  /*01a0*/  ELECT P0, URZ, PT ;  /* 0x00000000003f782f */ /* 0x000fe20003800000 */
[----:B------:R-:W-:-:S04]  /*01b0*/  UIADD3 UR6, -UR6, 0x100000, URZ ;  /* 0x0010000006067890 */ /* 0x000fc8000fffe13f */
[----:B------:R-:W-:Y:S02]  /*01c0*/  USHF.L.U32 UR7, UR6, 0xb, URZ ;  /* 0x0000000b06077899 */ /* 0x000fe4000800063f */
[----:B------:R-:W-:Y:S02]  /*01d0*/  USHF.L.U32 UR6, UR6, 0x1, URZ ;  /* 0x0000000106067899 */ /* 0x000fe4000800063f */
[----:B0-----:R-:W-:Y:S02]  /*01e0*/  ULEA UR8, UR8, UR4, 0x18 ;  /* 0x0000000408087291 */ /* 0x001fe4000f8ec03f */
[----:B------:R-:W-:-:S04]  /*01f0*/  UIADD3 UR4, -UR5, 0x100000, URZ ;  /* 0x0010000005047890 */ /* 0x000fc8000fffe13f */
[----:B------:R-:W-:Y:S02]  /*0200*/  USHF.L.U32 UR5, UR4, 0xb, URZ ;  /* 0x0000000b04057899 */ /* 0x000fe4000800063f */
[----:B------:R-:W-:Y:S01]  /*0210*/  USHF.L.U32 UR4, UR4, 0x1, URZ ;  /* 0x0000000104047899 */ /* 0x000fe2000800063f */
[----:B------:R-:W0:Y:S11]  /*0220*/  FENCE.VIEW.ASYNC.S ;  /* 0x00000000000073c6 */ /* 0x000e360000000000 */
[----:B0-----:R0:W1:Y:S01]  /*0230*/  SYNCS.EXCH.64 URZ, [UR8], UR4 ;  /* 0x00000004083f75b2 */ /* 0x0010620008000100 */
[----:B------:R0:W2:Y:S01]  /*0240*/  SYNCS.EXCH.64 URZ, [UR8+0x18], UR6 ;  /* 0x00001806083f75b2 */ /* 0x0000a20008000100 */
[----:B------:R0:W3:Y:S01]  /*0250*/  SYNCS.EXCH.64 URZ, [UR8+0x8], UR4 ;  /* 0x00000804083f75b2 */ /* 0x0000e20008000100 */
[----:B------:R0:W4:Y:S01]  /*0260*/  SYNCS.EXCH.64 URZ, [UR8+0x20], UR6 ;  /* 0x00002006083f75b2 */ /* 0x0001220008000100 */
[----:B------:R0:W0:Y:S01]  /*0270*/  SYNCS.EXCH.64 URZ, [UR8+0x10], UR4 ;  /* 0x00001004083f75b2 */ /* 0x0000220008000100 */
[----:B------:R0:W0:Y:S01]  /*0280*/  SYNCS.EXCH.64 URZ, [UR8+0x28], UR6 ;  /* 0x00002806083f75b2 */ /* 0x0000220008000100 */
[----:B------:R-:W-:Y:S01]  /*0290*/  NOP ;  /* 0x0000000000007918 */ /* 0x000fe20000000000 */
.L_x_2:
[----:B------:R-:W-:Y:S01]  /*02a0*/  SHF.R.S32.HI R9, RZ, 0x1f, R98 ;  /* 0x0000001fff097819 */ /* 0x000fe20000011462 */
[----:B------:R-:W5:Y:S01]  /*02b0*/  SHFL.IDX PT, R0, R0, RZ, 0x1f ;  /* 0x00001fff00007589 */ /* 0x000f6200000e0000 */
[----:B0-----:R-:W0:Y:S01]  /*02c0*/  S2UR UR8, SR_CTAID.X ;  /* 0x00000000000879c3 */ /* 0x001e220000002500 */
[----:B------:R-:W-:Y:S02]  /*02d0*/  ELECT P0, URZ, PT ;  /* 0x00000000003f782f */ /* 0x000fe40003800000 */
[----:B------:R-:W-:Y:S01]  /*02e0*/  LEA.HI R9, R9, R98, RZ, 0x7 ;  /* 0x0000006209097211 */ /* 0x000fe200078f38ff */
[----:B------:R-:W1:Y:S01]  /*02f0*/  S2R R4, SR_CTAID.Y ;  /* 0x0000000000047919 */ /* 0x000e620000002600 */
[----:B------:R-:W-:Y:S01]  /*0300*/  SHF.R.S32.HI R6, RZ, 0x1f, R5 ;  /* 0x0000001fff067819 */ /* 0x000fe20000011405 */
[----:B------:R-:W-:Y:S01]  /*0310*/  ULDC UR4, c[0x0][0x150] ;  /* 0x0000540000047ab9 */ /* 0x000fe20000000800 */
[----:B------:R-:W-:Y:S01]  /*0320*/  LOP3.LUT R9, R9, 0xffffff80, RZ, 0xc0, !PT ;  /* 0xffffff8009097812 */ /* 0x000fe200078ec0ff */
[----:B------:R-:W-:Y:S01]  /*0330*/  NOP ;  /* 0x0000000000007918 */ /* 0x000fe20000000000 */
[----:B------:R-:W-:Y:S01]  /*0340*/  LEA.HI R6, R6, R5, RZ, 0x2 ;  /* 0x0000000506067211 */ /* 0x000fe200078f10ff */
[----:B------:R-:W2:Y:S01]  /*0350*/  LDC R11, c[0x0][0x144] ;  /* 0x00005100ff0b7b82 */ /* 0x000ea20000000800 */
[----:B------:R-:W-:Y:S01]  /*0360*/  NOP ;  /* 0x0000000000007918 */ /* 0x000fe20000000000 */
[----:B------:R-:W-:Y:S01]  /*0370*/  IMAD.IADD R8, R98, 0x1, -R9 ;  /* 0x0000000162087824 */ /* 0x000fe200078e0a09 */
[----:B------:R-:W-:Y:S01]  /*0380*/  LOP3.LUT R6, R6, 0x3ffffffc, RZ, 0xc0, !PT ;  /* 0x3ffffffc06067812 */ /* 0x000fe200078ec0ff */
[----:B------:R-:W-:Y:S01]  /*0390*/  IMAD.MOV.U32 R22, RZ, RZ, 0x1 ;  /* 0x00000001ff167424 */ /* 0x000fe200078e00ff */
[----:B------:R-:W-:-:S02]  /*03a0*/  ISETP.NE.AND P3, PT, R2, RZ, PT ;  /* 0x000000ff0200720c */ /* 0x000fc40003f65270 */
[----:B------:R-:W-:Y:S01]  /*03b0*/  SHF.R.S32.HI R9, RZ, 0x1f, R8 ;  /* 0x0000001fff097819 */ /* 0x000fe20000011408 */
[----:B------:R-:W-:Y:S01]  /*03c0*/  IMAD.IADD R6, R5, 0x1, -R6 ;  /* 0x0000000105067824 */ /* 0x000fe200078e0a06 */
[----:B------:R-:W3:Y:S02]  /*03d0*/  LDC R13, c[0x0][0x140] ;  /* 0x00005000ff0d7b82 */ /* 0x000ee40000000800 */
[----:B------:R-:W-:Y:S02]  /*03e0*/  LEA.HI R9, R9, R8, RZ, 0x3 ;  /* 0x0000000809097211 */ /* 0x000fe400078f18ff */
[----:B-----5:R-:W-:Y:S02]  /*03f0*/  ISETP.NE.OR P0, PT, R0, RZ, !P0 ;  /* 0x000000ff0000720c */ /* 0x020fe40004705670 */
[----:B------:R-:W-:Y:S02]  /*0400*/  SHF.R.S32.HI R0, RZ, 0x3, R9 ;  /* 0x00000003ff007819 */ /* 0x000fe40000011409 */
[----:B0-----:R-:W-:-:S02]  /*0410*/  I2FP.F32.U32 R10, UR8 ;  /* 0x00000008000a7c45 */ /* 0x001fc40008201000 */
[----:B------:R-:W-:-:S03]  /*0420*/  SHF.R.S32.HI R9, RZ, 0x1f, R9 ;  /* 0x0000001fff097819 */ /* 0x000fc60000011409 */
[----:B------:R-:W-:Y:S01]  /*0430*/  FMUL R10, R10, UR4 ;  /* 0x000000040a0a7c20 */ /* 0x000fe20008400000 */
[----:B------:R-:W-:Y:S01]  /*0440*/  LEA.HI R9, R9, R0, RZ, 0x2 ;  /* 0x0000000009097211 */ /* 0x000fe200078f10ff */
[----:B------:R-:W-:Y:S01]  /*0450*/  ULDC UR4, c[0x0][0x154] ;  /* 0x0000550000047ab9 */ /* 0x000fe20000000800 */
[----:B-1----:R-:W-:Y:S01]  /*0460*/  I2FP.F32.U32 R12, R4 ;  /* 0x00000004000c7245 */ /* 0x002fe20000201000 */
[----:B------:R-:W-:Y:S01]  /*0470*/  VOTEU.ALL UP0, P0 ;  /* 0x00000000003f7886 */ /* 0x000fe20000000000 */
[----:B------:R-:W-:Y:S01]  /*0480*/  LOP3.LUT R9, R9, 0xfffffffc, RZ, 0xc0, !PT ;  /* 0xfffffffc09097812 */ /* 0x000fe200078ec0ff */
[----:B------:R-:W0:Y:S01]  /*0490*/  F2I.U32.TRUNC.NTZ R10, R10 ;  /* 0x0000000a000a7305 */ /* 0x000e22000020f000 */
[----:B------:R-:W-:Y:S01]  /*04a0*/  VOTEU.ALL UP1, P0 ;  /* 0x00000000003f7886 */ /* 0x000fe20000020000 */
[----:B------:R-:W-:Y:S01]  /*04b0*/  FMUL R12, R12, UR4 ;  /* 0x000000040c0c7c20 */ /* 0x000fe20008400000 */
[----:B------:R-:W1:Y:S01]  /*04c0*/  @!UP0 S2UR UR7, SR_CgaCtaId ;  /* 0x00000000000789c3 */ /* 0x000e620000008800 */
[----:B------:R-:W-:Y:S01]  /*04d0*/  IMAD.IADD R9, R0, 0x1, -R9 ;  /* 0x0000000100097824 */ /* 0x000fe200078e0a09 */
[----:B------:R-:W-:Y:S01]  /*04e0*/  SHF.R.S32.HI R0, RZ, 0x1f, R3 ;  /* 0x0000001fff007819 */ /* 0x000fe20000011403 */
[----:B------:R-:W-:Y:S01]  /*04f0*/  UMOV UR4, 0x20 ;  /* 0x0000002000047882 */ /* 0x000fe20000000000 */
[----:B------:R-:W-:Y:S01]  /*0500*/  @!UP0 UMOV UR6, 0x400 ;  /* 0x0000040000068882 */ /* 0x000fe20000000000 */
[----:B------:R-:W-:Y:S01]  /*0510*/  IMAD R19, R6, 0x4, R9 ;  /* 0x0000000406137824 */ /* 0x000fe200078e0209 */
[----:B------:R-:W5:Y:S01]  /*0520*/  F2I.U32.TRUNC.NTZ R12, R12 ;  /* 0x0000000c000c7305 */ /* 0x000f62000020f000 */
[----:B------:R-:W-:Y:S01]  /*0530*/  LEA.HI R0, R0, R3, RZ, 0x2 ;  /* 0x0000000300007211 */ /* 0x000fe200078f10ff */
[----:B------:R-:W4:Y:S01]  /*0540*/  LDC R9, c[0x0][0x148] ;  /* 0x00005200ff097b82 */ /* 0x000f220000000800 */
[----:B------:R-:W-:-:S04]  /*0550*/  @!UP0 UIADD3 UR4, -UR4, 0x100000, URZ ;  /* 0x0010000004048890 */ /* 0x000fc8000fffe13f */
[----:B------:R-:W-:Y:S02]  /*0560*/  @!UP0 USHF.L.U32 UR5, UR4, 0xb, URZ ;  /* 0x0000000b04058899 */ /* 0x000fe4000800063f */
[----:B------:R-:W-:Y:S01]  /*0570*/  @!UP0 USHF.L.U32 UR4, UR4, 0x1, URZ ;  /* 0x0000000104048899 */ /* 0x000fe2000800063f */
[----:B------:R-:W-:Y:S01]  /*0580*/  LEA.HI R6, R19, R19, RZ, 0x1 ;  /* 0x0000001313067211 */ /* 0x000fe200078f08ff */
[----:B0-----:R-:W-:Y:S01]  /*0590*/  IMAD.MOV R14, RZ, RZ, -R10 ;  /* 0x000000ffff0e7224 */ /* 0x001fe200078e0a0a */
[----:B------:R-:W-:Y:S02]  /*05a0*/  LOP3.LUT R0, R0, 0xfffffffc, RZ, 0xc0, !PT ;  /* 0xfffffffc00007812 */ /* 0x000fe400078ec0ff */
[----:B------:R-:W-:Y:S01]  /*05b0*/  LOP3.LUT R10, R6, 0xfffffffe, RZ, 0xc0, !PT ;  /* 0xfffffffe060a7812 */ /* 0x000fe200078ec0ff */
[----:B--2---:R-:W-:Y:S01]  /*05c0*/  IMAD R6, R11, R14, UR8 ;  /* 0x000000080b067e24 */ /* 0x004fe2000f8e020e */
[----:B---3--:R-:W-:Y:S01]  /*05d0*/  ISETP.EQ.U32.AND P2, PT, R13, 0x1, PT ;  /* 0x000000010d00780c */ /* 0x008fe20003f42070 */
[----:B------:R-:W-:-:S02]  /*05e0*/  IMAD.IADD R3, R3, 0x1, -R0 ;  /* 0x0000000103037824 */ /* 0x000fc400078e0a00 */
[C---:B------:R-:W-:Y:S02]  /*05f0*/  IMAD.IADD R11, R19.reuse, 0x1, -R10 ;  /* 0x00000001130b7824 */ /* 0x040fe400078e0a0a */
[----:B------:R-:W-:Y:S01]  /*0600*/  IMAD.SHL.U32 R10, R19, 0x4, RZ ;  /* 0x00000004130a7824 */ /* 0x000fe200078e00ff */
[----:B------:R-:W-:Y:S01]  /*0610*/  ISETP.NE.AND P1, PT, R3, 0x3, PT ;  /* 0x000000030300780c */ /* 0x000fe20003f25270 */
[----:B-----5:R-:W-:Y:S01]  /*0620*/  IMAD.MOV R24, RZ, RZ, -R12 ;  /* 0x000000ffff187224 */ /* 0x020fe200078e0a0c */
[----:B------:R-:W-:Y:S01]  /*0630*/  ISETP.NE.AND P4, PT, R11, R6, PT ;  /* 0x000000060b00720c */ /* 0x000fe20003f85270 */
[----:B-1----:R-:W-:Y:S01]  /*0640*/  @!UP0 ULEA UR6, UR7, UR6, 0x18 ;  /* 0x0000000607068291 */ /* 0x002fe2000f8ec03f */
[----:B------:R-:W-:Y:S01]  /*0650*/  LOP3.LUT R19, R19, 0xc, R10, 0x78, !PT ;  /* 0x0000000c13137812 */ /* 0x000fe200078e780a */
[----:B------:R-:W-:Y:S01]  /*0660*/  VOTEU.ALL UP0, P0 ;  /* 0x00000000003f7886 */ /* 0x000fe20000000000 */
[----:B------:R-:W-:Y:S01]  /*0670*/  LOP3.LUT P0, RZ, R8, 0x7, RZ, 0xc0, !PT ;  /* 0x0000000708ff7812 */ /* 0x000fe2000780c0ff */
[----:B------:R-:W-:Y:S01]  /*0680*/  VIADD R8, R2, 0xffffffff ;  /* 0xffffffff02087836 */ /* 0x000fe20000000000 */
[----:B------:R-:W-:Y:S01]  /*0690*/  ISETP.EQ.OR P1, PT, R3, RZ, !P1 ;  /* 0x000000ff0300720c */ /* 0x000fe20004f22670 */
[----:B----4-:R-:W-:Y:S01]  /*06a0*/  IMAD R11, R9, R24, R4 ;  /* 0x00000018090b7224 */ /* 0x010fe200078e0204 */
[----:B------:R-:W-:-:S02]  /*06b0*/  ISETP.LT.U32.AND P0, PT, R19, 0x4, !P0 ;  /* 0x000000041300780c */ /* 0x000fc40004701070 */
[----:B------:R-:W-:Y:S02]  /*06c0*/  ISETP.EQ.AND P1, PT, R2, RZ, P1 ;  /* 0x000000ff0200720c */ /* 0x000fe40000f22270 */
[----:B------:R-:W-:Y:S01]  /*06d0*/  ISETP.GE.U32.AND P6, PT, R8, 0x2, PT ;  /* 0x000000020800780c */ /* 0x000fe20003fc6070 */
[----:B------:R-:W0:Y:S02]  /*06e0*/  FENCE.VIEW.ASYNC.S ;  /* 0x00000000000073c6 */ /* 0x000e240000000000 */
[----:B0-----:R0:W1:Y:S01]  /*06f0*/  @!UP0 SYNCS.EXCH.64 URZ, [UR6+0x40], UR4 ;  /* 0x00004004063f85b2 */ /* 0x0010620008000100 */
[----:B------:R-:W-:Y:S02]  /*0700*/  @P4 LEA.HI R0, R19, R19, RZ, 0x1 ;  /* 0x0000001313004211 */ /* 0x000fe400078f08ff */
[----:B------:R-:W-:Y:S02]  /*0710*/  SEL R18, RZ, 0x1, !P1 ;  /* 0x00000001ff127807 */ /* 0x000fe40004800000 */
[----:B------:R-:W-:-:S02]  /*0720*/  @P4 SHF.R.S32.HI R0, RZ, 0x1, R0 ;  /* 0x00000001ff004819 */ /* 0x000fc40000011400 */
[----:B------:R-:W-:Y:S02]  /*0730*/  SEL R18, R18, 0x2, P6 ;  /* 0x0000000212127807 */ /* 0x000fe40003000000 */
[----:B------:R-:W-:Y:S02]  /*0740*/  @P4 ISETP.NE.AND P5, PT, R0, R11, PT ;  /* 0x0000000b0000420c */ /* 0x000fe40003fa5270 */
[----:B------:R-:W-:Y:S02]  /*0750*/  SEL R11, RZ, 0x1, !P0 ;  /* 0x00000001ff0b7807 */ /* 0x000fe40004000000 */
[----:B------:R-:W-:Y:S02]  /*0760*/  @P4 SEL R22, RZ, 0x1, P5 ;  /* 0x00000001ff164807 */ /* 0x000fe40002800000 */
[----:B------:R-:W-:Y:S01]  /*0770*/  LOP3.LUT R0, R98, 0x7f, RZ, 0xc0, !PT ;  /* 0x0000007f62007812 */ /* 0x000fe200078ec0ff */
[----:B------:R0:W2:Y:S01]  /*0780*/  @!UP1 SYNCS.EXCH.64 URZ, [UR6+0x48], UR4 ;  /* 0x00004804063f95b2 */ /* 0x0000a20008000100 */
[----:B------:R-:W-:Y:S01]  /*0790*/  LOP3.LUT R22, R22, R11, RZ, 0xc0, !PT ;  /* 0x0000000b16167212 */ /* 0x000fe200078ec0ff */
[----:B------:R-:W-:Y:S01]  /*07a0*/  NOP ;  /* 0x0000000000007918 */ /* 0x000fe20000000000 */
[----:B------:R-:W-:Y:S05]  /*07b0*/  @!P2 BRA `(.L_x_3) ;  /* 0x000000000008a947 */ /* 0x000fea0003800000 */
[----:B-12---:R-:W-:Y:S01]  /*07c0*/  UCGABAR_ARV ;  /* 0x00000000000079c7 */ /* 0x006fe20008000000 */
[----:B------:R-:W-:Y:S05]  /*07d0*/  BRA `(.L_x_4) ;  /* 0x0000000000047947 */ /* 0x000fea0003800000 */
.L_x_3:
[----:B-12---:R-:W-:Y:S01]  /*07e0*/  NOP ;  /* 0x0000000000007918 */ /* 0x006fe20000000000 */
.L_x_4:
[----:B------:R-:W1:Y:S01]  /*07f0*/  LDC R2, c[0x0][0x65c] ;  /* 0x00019700ff027b82 */ /* 0x000e620000000800 */
[----:B------:R-:W-:Y:S01]  /*0800*/  LOP3.LUT R5, R5, 0xfffff7ff, RZ, 0xc0, !PT ;  /* 0xfffff7ff05057812 */ /* 0x000fe200078ec0ff */
[----:B------:R-:W-:Y:S02]  /*0810*/  IMAD.U32 R10, RZ, RZ, UR8 ;  /* 0x00000008ff0a7e24 */ /* 0x000fe4000f8e00ff */
[----:B------:R-:W-:Y:S01]  /*0820*/  IMAD.MOV.U32 R11, RZ, RZ, RZ ;  /* 0x000000ffff0b7224 */ /* 0x000fe200078e00ff */
[----:B-1----:R-:W-:-:S13]  /*0830*/  ISETP.NE.AND P1, PT, R2, 0x1, PT ;  /* 0x000000010200780c */ /* 0x002fda0003f25270 */
[----:B------:R-:W1:Y:S01]  /*0840*/  @P1 LDC R17, c[0x0][0x10] ;  /* 0x00000400ff111b82 */ /* 0x000e620000000800 */
[----:B------:R-:W-:Y:S01]  /*0850*/  @P1 LOP3.LUT R5, R5, 0x800, RZ, 0xfc, !PT ;  /* 0x0000080005051812 */ /* 0x000fe200078efcff */
[----:B------:R-:W-:Y:S02]  /*0860*/  @P1 IMAD.MOV.U32 R5, RZ, RZ, RZ ;  /* 0x000000ffff051224 */ /* 0x000fe400078e00ff */
[----:B------:R-:W-:-:S04]  /*0870*/  @P1 IMAD.MOV.U32 R15, RZ, RZ, RZ ;  /* 0x000000ffff0f1224 */ /* 0x000fc800078e00ff */
[----:B------:R-:W2:Y:S01]  /*0880*/  @!P1 LDC R13, c[0x0][0xc] ;  /* 0x00000300ff0d9b82 */ /* 0x000ea20000000800 */
[----:B0-----:R-:W-:Y:S01]  /*0890*/  ULDC UR4, c[0x0][0xc] ;  /* 0x0000030000047ab9 */ /* 0x001fe20000000800 */
[----:B------:R-:W-:Y:S01]  /*08a0*/  ULDC UR5, c[0x0][0x10] ;  /* 0x0000040000057ab9 */ /* 0x000fe20000000800 */
[----:B------:R-:W-:Y:S01]  /*08b0*/  ULDC UR6, c[0x0][0x14] ;  /* 0x0000050000067ab9 */ /* 0x000fe20000000800 */
[----:B------:R-:W-:-:S04]  /*08c0*/  UIMAD.WIDE.U32 UR4, UR4, UR5, URZ ;  /* 0x00000005040472a5 */ /* 0x000fc8000f8e003f */
[----:B------:R-:W-:Y:S02]  /*08d0*/  UIMAD.WIDE.U32 UR38, UR4, UR6, URZ ;  /* 0x00000006042672a5 */ /* 0x000fe4000f8e003f */
[----:B------:R-:W-:-:S04]  /*08e0*/  UIMAD UR41, UR5, UR6, URZ ;  /* 0x00000006052972a4 */ /* 0x000fc8000f8e023f */
[----:B------:R-:W-:Y:S01]  /*08f0*/  UIADD3 UR41, UR39, UR41, URZ ;  /* 0x0000002927297290 */ /* 0x000fe2000fffe03f */
[----:B-1----:R-:W-:-:S04]  /*0900*/  @P1 IMAD.WIDE.U32 R16, R17, UR8, R4 ;  /* 0x0000000811101c25 */ /* 0x002fc8000f8e0004 */
[----:B------:R-:W-:Y:S02]  /*0910*/  @P1 IMAD.IADD R17, R17, 0x1, R15 ;  /* 0x0000000111111824 */ /* 0x000fe400078e020f */
[----:B--2---:R-:W-:-:S04]  /*0920*/  @!P1 IMAD.WIDE.U32 R10, R4, R13, R10 ;  /* 0x0000000d040a9225 */ /* 0x004fc800078e000a */
[----:B------:R-:W-:Y:S02]  /*0930*/  @!P1 IMAD.MOV.U32 R16, RZ, RZ, R10 ;  /* 0x000000ffff109224 */ /* 0x000fe400078e000a */
[----:B------:R-:W-:Y:S01]  /*0940*/  @!P1 IMAD.MOV.U32 R17, RZ, RZ, R11 ;  /* 0x000000ffff119224 */ /* 0x000fe200078e000b */
[----:B------:R-:W-:Y:S06]  /*0950*/  @!P2 BRA `(.L_x_5) ;  /* 0x00000000000ca947 */ /* 0x000fec0003800000 */
[----:B------:R-:W-:Y:S01]  /*0960*/  UCGABAR_WAIT ;  /* 0x0000000000007dc7 */ /* 0x000fe20008000000 */
[----:B------:R-:W-:Y:S01]  /*0970*/  CCTL.IVALL ;  /* 0x00000000ff00798f */ /* 0x000fe20002000000 */
[----:B------:R-:W-:Y:S05]  /*0980*/  BRA `(.L_x_6) ;  /* 0x0000000000047947 */ /* 0x000fea0003800000 */
.L_x_5:
[----:B------:R-:W-:Y:S06]  /*0990*/  BAR.SYNC.DEFER_BLOCKING 0x0 ;  /* 0x0000000000007b1d */ /* 0x000fec0000010000 */
.L_x_6:
[----:B------:R-:W-:Y:S05]  /*09a0*/  @!P3 BRA `(.L_x_7) ;  /* 0x000000700094b947 */ /* 0x000fea0003800000 */
[----:B------:R-:W-:-:S13]  /*09b0*/  ISETP.GT.U32.AND P0, PT, R8, 0x1, PT ;  /* 0x000000010800780c */ /* 0x000fda0003f04070 */
[----:B------:R-:W-:Y:S05]  /*09c0*/  @P0 EXIT ;  /* 0x000000000000094d */ /* 0x000fea0003800000 */
[----:B------:R-:W-:Y:S01]  /*09d0*/  ULDC.64 UR4, c[0x0][0x650] ;  /* 0x0001940000047ab9 */ /* 0x000fe20000000a00 */
[----:B------:R-:W-:Y:S01]  /*09e0*/  PRMT R3, RZ, 0x7610, R3 ;  /* 0x00007610ff037816 */ /* 0x000fe20000000003 */
[----:B------:R-:W-:Y:S01]  /*09f0*/  IMAD.MOV.U32 R111, RZ, RZ, -0x1 ;  /* 0xffffffffff6f7424 */ /* 0x000fe200078e00ff */
[----:B------:R-:W-:Y:S01]  /*0a00*/  ISETP.GE.U32.AND P0, PT, R16, UR4, PT ;  /* 0x0000000410007c0c */ /* 0x000fe2000bf06070 */
[----:B------:R-:W-:Y:S02]  /*0a10*/  IMAD.MOV.U32 R103, RZ, RZ, -0x1 ;  /* 0xffffffffff677424 */ /* 0x000fe400078e00ff */
[----:B------:R-:W-:Y:S01]  /*0a20*/  IMAD.MOV.U32 R23, RZ, RZ, -0x1 ;  /* 0xffffffffff177424 */ /* 0x000fe200078e00ff */
[----:B------:R-:W-:-:S13]  /*0a30*/  ISETP.GE.U32.AND.EX P0, PT, R17, UR5, PT, P0 ;  /* 0x0000000511007c0c */ /* 0x000fda000bf06100 */
[----:B------:R-:W-:Y:S05]  /*0a40*/  @P0 BRA `(.L_x_8) ;  /* 0x00000004002c0947 */ /* 0x000fea0003800000 */
[----:B------:R-:W0:Y:S01]  /*0a50*/  LDC.64 R26, c[0x0][0x628] ;  /* 0x00018a00ff1a7b82 */ /* 0x000e220000000a00 */
[----:B------:R-:W-:Y:S02]  /*0a60*/  IMAD.MOV.U32 R10, RZ, RZ, R16 ;  /* 0x000000ffff0a7224 */ /* 0x000fe400078e0010 */
[----:B------:R-:W-:-:S05]  /*0a70*/  IMAD.MOV.U32 R11, RZ, RZ, R17 ;  /* 0x000000ffff0b7224 */ /* 0x000fca00078e0011 */
[----:B------:R-:W1:Y:S08]  /*0a80*/  LDC R8, c[0x0][0x630] ;  /* 0x00018c00ff087b82 */ /* 0x000e700000000800 */
[----:B------:R-:W2:Y:S01]  /*0a90*/  LDC.64 R28, c[0x0][0x620] ;  /* 0x00018800ff1c7b82 */ /* 0x000ea20000000a00 */
[----:B0-----:R-:W-:-:S04]  /*0aa0*/  ISETP.NE.U32.AND P0, PT, R26, RZ, PT ;  /* 0x000000ff1a00720c */ /* 0x001fc80003f05070 */
[----:B------:R-:W-:-:S13]  /*0ab0*/  ISETP.NE.AND.EX P0, PT, R27, RZ, PT, P0 ;  /* 0x000000ff1b00720c */ /* 0x000fda0003f05300 */
[----:B-12---:R-:W-:Y:S05]  /*0ac0*/  @!P0 BRA `(.L_x_9) ;  /* 0x0000000000288947 */ /* 0x006fea0003800000 */
[----:B------:R-:W0:Y:S02]  /*0ad0*/  LDC R3, c[0x0][0x634] ;  /* 0x00018d00ff037b82 */ /* 0x000e240000000800 */
[----:B0-----:R-:W-:-:S05]  /*0ae0*/  IADD3 R3, P0, R16, R3, RZ ;  /* 0x0000000310037210 */ /* 0x001fca0007f1e0ff */
[----:B------:R-:W-:-:S04]  /*0af0*/  IMAD.X R21, RZ, RZ, R17, P0 ;  /* 0x000000ffff157224 */ /* 0x000fc800000e0611 */
[----:B------:R-:W-:-:S04]  /*0b00*/  IMAD.WIDE.U32 R10, R21, R26, RZ ;  /* 0x0000001a150a7225 */ /* 0x000fc800078e00ff */
[----:B------:R-:W-:-:S04]  /*0b10*/  IMAD.WIDE.U32 R12, P0, R3, R27, R10 ;  /* 0x0000001b030c7225 */ /* 0x000fc8000780000a */
[----:B------:R-:W-:-:S04]  /*0b20*/  IMAD.WIDE.U32 R10, R3, R26, RZ ;  /* 0x0000001a030a7225 */ /* 0x000fc800078e00ff */
[----:B------:R-:W-:Y:S01]  /*0b30*/  IMAD.X R15, RZ, RZ, RZ, P0 ;  /* 0x000000ffff0f7224 */ /* 0x000fe200000e06ff */
[----:B------:R-:W-:Y:S01]  /*0b40*/  IADD3 RZ, P0, R11, R12, RZ ;  /* 0x0000000c0bff7210 */ /* 0x000fe20007f1e0ff */
[----:B------:R-:W-:-:S04]  /*0b50*/  IMAD.MOV.U32 R14, RZ, RZ, R13 ;  /* 0x000000ffff0e7224 */ /* 0x000fc800078e000d */
[----:B------:R-:W-:-:S08]  /*0b60*/  IMAD.WIDE.U32.X R10, R21, R27, R14, P0 ;  /* 0x0000001b150a7225 */ /* 0x000fd000000e040e */
.L_x_9:
[----:B------:R-:W0:Y:S01]  /*0b70*/  LDC.64 R32, c[0x0][0x640] ;  /* 0x00019000ff207b82 */ /* 0x000e220000000a00 */
[--C-:B------:R-:W-:Y:S01]  /*0b80*/  SHF.R.U64 R27, R10, R8, R11.reuse ;  /* 0x000000080a1b7219 */ /* 0x100fe2000000120b */
[----:B------:R-:W-:Y:S01]  /*0b90*/  IMAD R31, R9, R24, R4 ;  /* 0x00000018091f7224 */ /* 0x000fe200078e0204 */
[----:B------:R-:W-:Y:S01]  /*0ba0*/  SHF.R.U32.HI R3, RZ, R8, R11 ;  /* 0x00000008ff037219 */ /* 0x000fe2000001160b */
[----:B------:R-:W-:Y:S01]  /*0bb0*/  IMAD.MOV.U32 R23, RZ, RZ, 0x1 ;  /* 0x00000001ff177424 */ /* 0x000fe200078e00ff */
[----:B------:R-:W-:-:S03]  /*0bc0*/  IADD3 R5, P0, RZ, -R27, RZ ;  /* 0x8000001bff057210 */ /* 0x000fc60007f1e0ff */
[----:B------:R-:W1:Y:S02]  /*0bd0*/  LDC R12, c[0x0][0x618] ;  /* 0x00018600ff0c7b82 */ /* 0x000e640000000800 */
[----:B------:R-:W-:Y:S02]  /*0be0*/  IMAD.X R3, RZ, RZ, ~R3, P0 ;  /* 0x000000ffff037224 */ /* 0x000fe400000e0e03 */
[----:B------:R-:W-:-:S04]  /*0bf0*/  IMAD.WIDE.U32 R10, R5, R28, R16 ;  /* 0x0000001c050a7225 */ /* 0x000fc800078e0010 */
[----:B------:R-:W2:Y:S01]  /*0c00*/  LDC R20, c[0x0][0x608] ;  /* 0x00018200ff147b82 */ /* 0x000ea20000000800 */
[----:B------:R-:W-:Y:S02]  /*0c10*/  IMAD R8, R3, R28, RZ ;  /* 0x0000001c03087224 */ /* 0x000fe400078e02ff */
[----:B------:R-:W-:Y:S02]  /*0c20*/  IMAD.MOV.U32 R3, RZ, RZ, -0x1 ;  /* 0xffffffffff037424 */ /* 0x000fe400078e00ff */
[----:B------:R-:W-:-:S03]  /*0c30*/  IMAD R5, R5, R29, R8 ;  /* 0x0000001d05057224 */ /* 0x000fc600078e0208 */
[----:B------:R-:W3:Y:S01]  /*0c40*/  LDC R30, c[0x0][0x658] ;  /* 0x00019600ff1e7b82 */ /* 0x000ee20000000800 */
[----:B------:R-:W-:Y:S01]  /*0c50*/  IMAD.IADD R5, R11, 0x1, R5 ;  /* 0x000000010b057824 */ /* 0x000fe200078e0205 */
[----:B0-----:R-:W-:-:S04]  /*0c60*/  ISETP.NE.U32.AND P0, PT, R32, RZ, PT ;  /* 0x000000ff2000720c */ /* 0x001fc80003f05070 */
[----:B------:R-:W-:Y:S02]  /*0c70*/  ISETP.NE.AND.EX P0, PT, R33, RZ, PT, P0 ;  /* 0x000000ff2100720c */ /* 0x000fe40003f05300 */
[----:B------:R-:W0:Y:S01]  /*0c80*/  LDC R26, c[0x0][0x600] ;  /* 0x00018000ff1a7b82 */ /* 0x000e220000000800 */
[-CC-:B-1----:R-:W-:Y:S02]  /*0c90*/  SHF.R.U64 R14, R10, R12.reuse, R5.reuse ;  /* 0x0000000c0a0e7219 */ /* 0x182fe40000001205 */
[----:B------:R-:W-:-:S05]  /*0ca0*/  SHF.R.U32.HI R5, RZ, R12, R5 ;  /* 0x0000000cff057219 */ /* 0x000fca0000011605 */
[----:B------:R-:W1:Y:S01]  /*0cb0*/  LDC R15, c[0x0][0x648] ;  /* 0x00019200ff0f7b82 */ /* 0x000e620000000800 */
[-CC-:B--2---:R-:W-:Y:S02]  /*0cc0*/  SHF.R.U64 R29, R14, R20.reuse, R5.reuse ;  /* 0x000000140e1d7219 */ /* 0x184fe40000001205 */
[----:B------:R-:W-:-:S05]  /*0cd0*/  SHF.R.U32.HI R5, RZ, R20, R5 ;  /* 0x00000014ff057219 */ /* 0x000fca0000011605 */
[----:B------:R-:W2:Y:S01]  /*0ce0*/  LDC R21, c[0x0][0x638] ;  /* 0x00018e00ff157b82 */ /* 0x000ea20000000800 */
[-CC-:B---3--:R-:W-:Y:S02]  /*0cf0*/  SHF.R.U64 R20, R29, R30.reuse, R5.reuse ;  /* 0x0000001e1d147219 */ /* 0x188fe40000001205 */
[-C--:B------:R-:W-:Y:S02]  /*0d00*/  SHF.L.U32 R3, R3, R30.reuse, RZ ;  /* 0x0000001e03037219 */ /* 0x080fe400000006ff */
[----:B------:R-:W-:Y:S01]  /*0d10*/  SHF.R.U32.HI R5, RZ, R30, R5 ;  /* 0x0000001eff057219 */ /* 0x000fe20000011605 */
[----:B------:R-:W-:Y:S01]  /*0d20*/  IMAD.MOV.U32 R4, RZ, RZ, R20 ;  /* 0x000000ffff047224 */ /* 0x000fe200078e0014 */
[----:B------:R-:W-:Y:S01]  /*0d30*/  LOP3.LUT R12, RZ, R3, RZ, 0x33, !PT ;  /* 0x00000003ff0c7212 */ /* 0x000fe200078e33ff */
[----:B------:R-:W3:Y:S01]  /*0d40*/  LDC R25, c[0x0][0x610] ;  /* 0x00018400ff197b82 */ /* 0x000ee20000000800 */
[----:B------:R-:W-:Y:S05]  /*0d50*/  @!P0 BRA `(.L_x_10) ;  /* 0x0000000000288947 */ /* 0x000fea0003800000 */
[----:B------:R-:W4:Y:S02]  /*0d60*/  LDC R3, c[0x0][0x64c] ;  /* 0x00019300ff037b82 */ /* 0x000f240000000800 */
[----:B----4-:R-:W-:-:S05]  /*0d70*/  IADD3 R3, P0, R20, R3, RZ ;  /* 0x0000000314037210 */ /* 0x010fca0007f1e0ff */
        /* <DEDUP_REMOVED lines=8> */
.L_x_10:
[----:B-1----:R-:W-:Y:S01]  /*0e00*/  SHF.R.U64 R4, R4, R15, R5 ;  /* 0x0000000f04047219 */ /* 0x002fe20000001205 */
[----:B0-----:R-:W-:Y:S01]  /*0e10*/  VIADD R5, R26, 0xffffffff ;  /* 0xffffffff1a057836 */ /* 0x001fe20000000000 */
[----:B------:R-:W-:Y:S01]  /*0e20*/  SHF.L.U32 R3, R23, R30, RZ ;  /* 0x0000001e17037219 */ /* 0x000fe200000006ff */
[----:B------:R-:W-:Y:S01]  /*0e30*/  IMAD.MOV.U32 R23, RZ, RZ, R27 ;  /* 0x000000ffff177224 */ /* 0x000fe200078e001b */
[----:B------:R-:W-:Y:S01]  /*0e40*/  LOP3.LUT R12, R29, R12, RZ, 0xc0, !PT ;  /* 0x0000000c1d0c7212 */ /* 0x000fe200078ec0ff */
[----:B------:R-:W-:Y:S01]  /*0e50*/  IMAD.MOV R8, RZ, RZ, -R4 ;  /* 0x000000ffff087224 */ /* 0x000fe200078e0a04 */
[----:B------:R-:W-:Y:S02]  /*0e60*/  SEL R6, R6, R31, !P1 ;  /* 0x0000001f06067207 */ /* 0x000fe40004800000 */
[----:B------:R-:W-:Y:S01]  /*0e70*/  LOP3.LUT R5, R14, R5, RZ, 0xc0, !PT ;  /* 0x000000050e057212 */ /* 0x000fe200078ec0ff */
[----:B------:R-:W-:Y:S02]  /*0e80*/  IMAD R9, R3, R4, R12 ;  /* 0x0000000403097224 */ /* 0x000fe400078e020c */
[----:B--2---:R-:W-:-:S02]  /*0e90*/  IMAD R3, R8, R21, R20 ;  /* 0x0000001508037224 */ /* 0x004fc400078e0214 */
[----:B---3--:R-:W-:Y:S02]  /*0ea0*/  IMAD R6, R9, R25, R6 ;  /* 0x0000001909067224 */ /* 0x008fe400078e0206 */
[----:B------:R-:W-:Y:S02]  /*0eb0*/  IMAD R111, R3, R26, R5 ;  /* 0x0000001a036f7224 */ /* 0x000fe400078e0205 */
[----:B------:R-:W-:-:S03]  /*0ec0*/  IMAD.MOV.U32 R4, RZ, RZ, 0x1 ;  /* 0x00000001ff047424 */ /* 0x000fc600078e00ff */
[----:B------:R-:W-:Y:S02]  /*0ed0*/  SEL R103, R111, R6, !P1 ;  /* 0x000000066f677207 */ /* 0x000fe40004800000 */
[----:B------:R-:W-:Y:S02]  /*0ee0*/  PRMT R3, R4, 0x7610, R3 ;  /* 0x0000761004037816 */ /* 0x000fe40000000003 */
[----:B------:R-:W-:-:S07]  /*0ef0*/  SEL R111, R6, R111, !P1 ;  /* 0x0000006f066f7207 */ /* 0x000fce0004800000 */
.L_x_8:
[----:B------:R-:W-:-:S08]  /*0f00*/  NOP ;  /* 0x0000000000007918 */ /* 0x000fd00000000000 */
[----:B------:R-:W0:Y:S02]  /*0f10*/  USETMAXREG.TRY_ALLOC.CTAPOOL UP0, 0xe8 ;  /* 0x000000e8000079c8 */ /* 0x000e240008000600 */
[----:B0-----:R-:W-:-:S13]  /*0f20*/  PLOP3.LUT P0, PT, PT, PT, UP0, 0x80, 0x0 ;  /* 0x000000000000781c */ /* 0x001fda0003f0f008 */
[----:B------:R-:W-:Y:S05]  /*0f30*/  @!P0 BRA `(.L_x_8) ;  /* 0xfffffffc00f08947 */ /* 0x000fea000383ffff */
[----:B------:R-:W-:Y:S01]  /*0f40*/  ULDC.64 UR4, c[0x0][0x598] ;  /* 0x0001660000047ab9 */ /* 0x000fe20000000a00 */
[----:B------:R-:W-:Y:S01]  /*0f50*/  ULDC.64 UR36, c[0x0][0x208] ;  /* 0x0000820000247ab9 */ /* 0x000fe20000000a00 */
[----:B------:R-:W-:-:S04]  /*0f60*/  ISETP.NE.U32.AND P0, PT, RZ, UR4, PT ;  /* 0x00000004ff007c0c */ /* 0x000fc8000bf05070 */
[----:B------:R-:W-:-:S13]  /*0f70*/  ISETP.NE.AND.EX P0, PT, RZ, UR5, PT, P0 ;  /* 0x00000005ff007c0c */ /* 0x000fda000bf05300 */
[----:B------:R-:W-:Y:S05]  /*0f80*/  @!P0 BRA `(.L_x_11) ;  /* 0x00000000001c8947 */ /* 0x000fea0003800000 */
[----:B------:R-:W0:Y:S02]  /*0f90*/  LDC.64 R4, c[0x0][0x598] ;  /* 0x00016600ff047b82 */ /* 0x000e240000000a00 */
[----:B0-----:R-:W2:Y:S02]  /*0fa0*/  LDG.E.64 R4, desc[UR36][R4.64] ;  /* 0x0000002404047981 */ /* 0x001ea4000c1e1b00 */
[----:B--2---:R-:W-:-:S04]  /*0fb0*/  ISETP.NE.U32.AND P0, PT, R4, RZ, PT ;  /* 0x000000ff0400720c */ /* 0x004fc80003f05070 */
[----:B------:R-:W-:-:S13]  /*0fc0*/  ISETP.NE.AND.EX P0, PT, R5, RZ, PT, P0 ;  /* 0x000000ff0500720c */ /* 0x000fda0003f05300 */
[----:B------:R-:W-:Y:S05]  /*0fd0*/  @!P0 BRA `(.L_x_11) ;  /* 0x0000000000088947 */ /* 0x000fea0003800000 */
[----:B------:R0:W5:Y:S01]  /*0fe0*/  LD.E R90, desc[UR36][R4.64] ;  /* 0x00000024045a7980 */ /* 0x000162000c101900 */
[----:B------:R-:W-:Y:S05]  /*0ff0*/  BRA `(.L_x_12) ;  /* 0x0000000000247947 */ /* 0x000fea0003800000 */
.L_x_11:
[----:B------:R-:W-:Y:S02]  /*1000*/  ULDC.64 UR4, c[0x0][0x588] ;  /* 0x0001620000047ab9 */ /* 0x000fe40000000a00 */
[----:B------:R-:W-:-:S04]  /*1010*/  ISETP.NE.U32.AND P0, PT, RZ, UR4, PT ;  /* 0x00000004ff007c0c */ /* 0x000fc8000bf05070 */
[----:B------:R-:W-:-:S13]  /*1020*/  ISETP.NE.AND.EX P0, PT, RZ, UR5, PT, P0 ;  /* 0x00000005ff007c0c */ /* 0x000fda000bf05300 */
[----:B------:R-:W-:Y:S05]  /*1030*/  @!P0 BRA `(.L_x_13) ;  /* 0x00000000000c8947 */ /* 0x000fea0003800000 */
[----:B------:R-:W0:Y:S02]  /*1040*/  LDC.64 R90, c[0x0][0x588] ;  /* 0x00016200ff5a7b82 */ /* 0x000e240000000a00 */
[----:B0-----:R1:W5:Y:S01]  /*1050*/  LDG.E R90, desc[UR36][R90.64] ;  /* 0x000000245a5a7981 */ /* 0x001362000c1e1900 */
[----:B------:R-:W-:Y:S05]  /*1060*/  BRA `(.L_x_12) ;  /* 0x0000000000087947 */ /* 0x000fea0003800000 */
.L_x_13:
[----:B------:R-:W-:Y:S02]  /*1070*/  ULDC UR4, c[0x0][0x580] ;  /* 0x0001600000047ab9 */ /* 0x000fe40000000800 */
[----:B------:R-:W-:-:S07]  /*1080*/  IMAD.U32 R90, RZ, RZ, UR4 ;  /* 0x00000004ff5a7e24 */ /* 0x000fce000f8e00ff */
.L_x_12:
[----:B------:R-:W-:Y:S02]  /*1090*/  ULDC.64 UR4, c[0x0][0x5a0] ;  /* 0x0001680000047ab9 */ /* 0x000fe40000000a00 */
[----:B------:R-:W-:-:S04]  /*10a0*/  ISETP.NE.U32.AND P0, PT, RZ, UR4, PT ;  /* 0x00000004ff007c0c */ /* 0x000fc8000bf05070 */
[----:B------:R-:W-:-:S13]  /*10b0*/  ISETP.NE.AND.EX P0, PT, RZ, UR5, PT, P0 ;  /* 0x00000005ff007c0c */ /* 0x000fda000bf05300 */
[----:B------:R-:W-:Y:S05]  /*10c0*/  @!P0 BRA `(.L_x_14) ;  /* 0x00000000001c8947 */ /* 0x000fea0003800000 */
[----:B0-----:R-:W0:Y:S02]  /*10d0*/  LDC.64 R4, c[0x0][0x5a0] ;  /* 0x00016800ff047b82 */ /* 0x001e240000000a00 */
[----:B0-----:R-:W2:Y:S02]  /*10e0*/  LDG.E.64 R4, desc[UR36][R4.64] ;  /* 0x0000002404047981 */ /* 0x001ea4000c1e1b00 */
[----:B--2---:R-:W-:-:S04]  /*10f0*/  ISETP.NE.U32.AND P0, PT, R4, RZ, PT ;  /* 0x000000ff0400720c */ /* 0x004fc80003f05070 */
[----:B------:R-:W-:-:S13]  /*1100*/  ISETP.NE.AND.EX P0, PT, R5, RZ, PT, P0 ;  /* 0x000000ff0500720c */ /* 0x000fda0003f05300 */
[----:B------:R-:W-:Y:S05]  /*1110*/  @!P0 BRA `(.L_x_14) ;  /* 0x0000000000088947 */ /* 0x000fea0003800000 */
[----:B-1----:R0:W5:Y:S01]  /*1120*/  LD.E R91, desc[UR36][R4.64] ;  /* 0x00000024045b7980 */ /* 0x002162000c101900 */
[----:B------:R-:W-:Y:S05]  /*1130*/  BRA `(.L_x_15) ;  /* 0x0000000000247947 */ /* 0x000fea0003800000 */
.L_x_14:
[----:B------:R-:W-:Y:S02]  /*1140*/  ULDC.64 UR4, c[0x0][0x590] ;  /* 0x0001640000047ab9 */ /* 0x000fe40000000a00 */
[----:B------:R-:W-:-:S04]  /*1150*/  ISETP.NE.U32.AND P0, PT, RZ, UR4, PT ;  /* 0x00000004ff007c0c */ /* 0x000fc8000bf05070 */
[----:B------:R-:W-:-:S13]  /*1160*/  ISETP.NE.AND.EX P0, PT, RZ, UR5, PT, P0 ;  /* 0x00000005ff007c0c */ /* 0x000fda000bf05300 */
[----:B------:R-:W-:Y:S05]  /*1170*/  @!P0 BRA `(.L_x_16) ;  /* 0x00000000000c8947 */ /* 0x000fea0003800000 */
[----:B0-----:R-:W1:Y:S02]  /*1180*/  LDC.64 R4, c[0x0][0x590] ;  /* 0x00016400ff047b82 */ /* 0x001e640000000a00 */
[----:B-1----:R1:W5:Y:S01]  /*1190*/  LDG.E R91, desc[UR36][R4.64] ;  /* 0x00000024045b7981 */ /* 0x002362000c1e1900 */
[----:B------:R-:W-:Y:S05]  /*11a0*/  BRA `(.L_x_15) ;  /* 0x0000000000087947 */ /* 0x000fea0003800000 */
.L_x_16:
[----:B------:R-:W-:Y:S02]  /*11b0*/  ULDC UR4, c[0x0][0x584] ;  /* 0x0001610000047ab9 */ /* 0x000fe40000000800 */
[----:B-1----:R-:W-:-:S07]  /*11c0*/  IMAD.U32 R91, RZ, RZ, UR4 ;  /* 0x00000004ff5b7e24 */ /* 0x002fce000f8e00ff */
.L_x_15:
[----:B------:R-:W-:-:S13]  /*11d0*/  LOP3.LUT P0, RZ, R3, 0xff, RZ, 0xc0, !PT ;  /* 0x000000ff03ff7812 */ /* 0x000fda000780c0ff */
[----:B------:R-:W-:Y:S05]  /*11e0*/  @!P0 EXIT ;  /* 0x000000000000894d */ /* 0x000fea0003800000 */
[----:B------:R-:W2:Y:S01]  /*11f0*/  LDC R93, c[0x0][0x658] ;  /* 0x00019600ff5d7b82 */ /* 0x000ea20000000800 */
[----:B------:R-:W-:Y:S01]  /*1200*/  LOP3.LUT R7, R7, 0x1, RZ, 0xc0, !PT ;  /* 0x0000000107077812 */ /* 0x000fe200078ec0ff */
[----:B------:R-:W-:Y:S01]  /*1210*/  ULDC.64 UR6, c[0x0][0x288] ;  /* 0x0000a20000067ab9 */ /* 0x000fe20000000a00 */
[----:B------:R-:W-:Y:S01]  /*1220*/  SHF.R.U32.HI R3, RZ, 0x2, R98 ;  /* 0x00000002ff037819 */ /* 0x000fe20000011662 */
[----:B------:R-:W-:Y:S01]  /*1230*/  UIADD3 UR4, UR7, 0x7f, URZ ;  /* 0x0000007f07047890 */ /* 0x000fe2000fffe03f */
[----:B------:R-:W-:Y:S01]  /*1240*/  SHF.R.U32.HI R0, RZ, 0x1, R0 ;  /* 0x00000001ff007819 */ /* 0x000fe20000011600 */
[----:B------:R-:W-:Y:S01]  /*1250*/  IMAD.SHL.U32 R88, R7, 0x40, RZ ;  /* 0x0000004007587824 */ /* 0x000fe200078e00ff */
[----:B------:R-:W-:Y:S01]  /*1260*/  LOP3.LUT R3, R3, 0x7, RZ, 0xc0, !PT ;  /* 0x0000000703037812 */ /* 0x000fe200078ec0ff */
[----:B------:R-:W3:Y:S01]  /*1270*/  LDC.64 R96, c[0x0][0x5c8] ;  /* 0x00017200ff607b82 */ /* 0x000ee20000000a00 */
[----:B------:R-:W-:Y:S01]  /*1280*/  USHF.R.S32.HI UR5, URZ, 0x1f, UR4 ;  /* 0x0000001f3f057899 */ /* 0x000fe20008011404 */
[----:B------:R-:W-:Y:S01]  /*1290*/  LOP3.LUT R0, R0, 0x30, RZ, 0xc0, !PT ;  /* 0x0000003000007812 */ /* 0x000fe200078ec0ff */
[----:B------:R-:W-:Y:S01]  /*12a0*/  IMAD.MOV.U32 R6, RZ, RZ, 0x1 ;  /* 0x00000001ff067424 */ /* 0x000fe200078e00ff */
[--C-:B------:R-:W-:Y:S01]  /*12b0*/  LOP3.LUT R88, R88, 0x40, R3.reuse, 0xe2, !PT ;  /* 0x0000004058587812 */ /* 0x100fe200078ee203 */
[----:B------:R-:W-:Y:S01]  /*12c0*/  ULEA.HI UR5, UR5, UR4, URZ, 0x7 ;  /* 0x0000000405057291 */ /* 0x000fe2000f8f383f */
[-C--:B01----:R-:W-:Y:S01]  /*12d0*/  IADD3 R4, RZ, -R0.reuse, -R3 ;  /* 0x80000000ff047210 */ /* 0x083fe20007ffe803 */
[----:B------:R-:W-:Y:S01]  /*12e0*/  IMAD.U32 R5, RZ, RZ, UR6 ;  /* 0x00000006ff057e24 */ /* 0x000fe2000f8e00ff */
[----:B------:R-:W0:Y:S01]  /*12f0*/  LDC R100, c[0x0][0x600] ;  /* 0x00018000ff647b82 */ /* 0x000e220000000800 */
[----:B------:R-:W-:Y:S01]  /*1300*/  LOP3.LUT R88, R88, R0, RZ, 0xfc, !PT ;  /* 0x0000000058587212 */ /* 0x000fe200078efcff */
[----:B------:R-:W-:Y:S01]  /*1310*/  IMAD.MOV.U32 R0, RZ, RZ, -0x1 ;  /* 0xffffffffff007424 */ /* 0x000fe200078e00ff */
[----:B------:R-:W-:Y:S01]  /*1320*/  USHF.R.S32.HI UR43, URZ, 0x7, UR5 ;  /* 0x000000073f2b7899 */ /* 0x000fe20008011405 */
[C---:B------:R-:W-:Y:S01]  /*1330*/  LOP3.LUT R92, R98.reuse, 0x3, RZ, 0xc0, !PT ;  /* 0x00000003625c7812 */ /* 0x040fe200078ec0ff */
[----:B------:R-:W-:Y:S01]  /*1340*/  IMAD R4, R7, -0x40, R4 ;  /* 0xffffffc007047824 */ /* 0x000fe200078e0204 */
[----:B------:R-:W-:Y:S01]  /*1350*/  LOP3.LUT R99, R98, 0x80, RZ, 0xc0, !PT ;  /* 0x0000008062637812 */ /* 0x000fe200078ec0ff */
[----:B------:R-:W-:Y:S01]  /*1360*/  UISETP.LT.AND UP0, UPT, UR43, 0x1, UPT ;  /* 0x000000012b00788c */ /* 0x000fe2000bf01270 */
[-C--:B--2---:R-:W-:Y:S01]  /*1370*/  SHF.L.U32 R0, R0, R93.reuse, RZ ;  /* 0x0000005d00007219 */ /* 0x084fe200000006ff */
[----:B------:R-:W-:Y:S01]  /*1380*/  ULDC UR4, c[0x0][0x284] ;  /* 0x0000a10000047ab9 */ /* 0x000fe20000000800 */
[----:B------:R-:W-:Y:S01]  /*1390*/  IMAD R92, R92, -0x2, R5 ;  /* 0xfffffffe5c5c7824 */ /* 0x000fe200078e0205 */
[----:B------:R-:W-:Y:S01]  /*13a0*/  USEL UR44, UR43, 0x1, UP0 ;  /* 0x000000012b2c7887 */ /* 0x000fe20008000000 */
[----:B------:R-:W-:Y:S01]  /*13b0*/  SHF.L.U32 R93, R6, R93, RZ ;  /* 0x0000005d065d7219 */ /* 0x000fe200000006ff */
[----:B------:R-:W-:Y:S01]  /*13c0*/  IMAD.SHL.U32 R98, R98, 0x2, RZ ;  /* 0x0000000262627824 */ /* 0x000fe200078e00ff */
[----:B------:R-:W-:Y:S01]  /*13d0*/  LOP3.LUT R118, R18, 0x1, RZ, 0xfc, !PT ;  /* 0x0000000112767812 */ /* 0x000fe200078efcff */
[----:B------:R-:W-:Y:S01]  /*13e0*/  VIADD R102, R4, UR4 ;  /* 0x0000000404667c36 */ /* 0x000fe20008000000 */
[C-C-:B---3--:R-:W-:Y:S01]  /*13f0*/  SHF.L.U64.HI R94, R96.reuse, 0x7, R97.reuse ;  /* 0x00000007605e7819 */ /* 0x148fe20000010261 */
[----:B------:R-:W-:Y:S01]  /*1400*/  IMAD.MOV.U32 R89, RZ, RZ, RZ ;  /* 0x000000ffff597224 */ /* 0x000fe200078e00ff */
[C---:B------:R-:W-:Y:S01]  /*1410*/  SHF.L.U64.HI R95, R96.reuse, 0x3, R97 ;  /* 0x00000003605f7819 */ /* 0x040fe20000010261 */
[C---:B------:R-:W-:Y:S01]  /*1420*/  IMAD.SHL.U32 R97, R96.reuse, 0x80, RZ ;  /* 0x0000008060617824 */ /* 0x040fe200078e00ff */
[----:B------:R-:W-:Y:S01]  /*1430*/  SHF.R.U32.HI R99, RZ, 0x7, R99 ;  /* 0x00000007ff637819 */ /* 0x000fe20000011663 */
[----:B------:R-:W-:Y:S01]  /*1440*/  IMAD.SHL.U32 R96, R96, 0x8, RZ ;  /* 0x0000000860607824 */ /* 0x000fe200078e00ff */
[----:B------:R-:W-:Y:S01]  /*1450*/  LOP3.LUT R101, RZ, R0, RZ, 0x33, !PT ;  /* 0x00000000ff657212 */ /* 0x000fe200078e33ff */
[----:B------:R-:W-:Y:S01]  /*1460*/  UIADD3 UR44, UR43, -UR44, URZ ;  /* 0x8000002c2b2c7290 */ /* 0x000fe2000fffe03f */
[----:B0-----:R-:W-:Y:S01]  /*1470*/  VIADD R100, R100, 0xffffffff ;  /* 0xffffffff64647836 */ /* 0x001fe20000000000 */
[----:B------:R-:W-:Y:S01]  /*1480*/  UMOV UR40, URZ ;  /* 0x0000003f00287c82 */ /* 0x000fe20008000000 */
[----:B------:R-:W-:-:S09]  /*1490*/  UMOV UR42, URZ ;  /* 0x0000003f002a7c82 */ /* 0x000fd20008000000 */
.L_x_160:
[----:B0-----:R-:W0:Y:S01]  /*14a0*/  SHFL.IDX PT, R0, R99, RZ, 0x1f ;  /* 0x00001fff63007589 */ /* 0x001e2200000e0000 */
[----:B-1----:R-:W1:Y:S01]  /*14b0*/  S2UR UR7, SR_CgaCtaId ;  /* 0x00000000000779c3 */ /* 0x002e620000008800 */
[----:B------:R-:W-:Y:S01]  /*14c0*/  UMOV UR6, 0x400 ;  /* 0x0000040000067882 */ /* 0x000fe20000000000 */
[----:B0-----:R-:W-:Y:S01]  /*14d0*/  R2UR UR4, R0 ;  /* 0x00000000000472ca */ /* 0x001fe200000e0000 */
[----:B-1----:R-:W-:-:S12]  /*14e0*/  ULEA UR6, UR7, UR6, 0x18 ;  /* 0x0000000607067291 */ /* 0x002fd8000f8ec03f */
[----:B------:R-:W-:-:S04]  /*14f0*/  ULEA.HI UR5, UR4, UR4, URZ, 0x1 ;  /* 0x0000000404057291 */ /* 0x000fc8000f8f083f */
[----:B------:R-:W-:-:S04]  /*1500*/  ULOP3.LUT UR5, UR5, 0x7fffe, URZ, 0xc0, !UPT ;  /* 0x0007fffe05057892 */ /* 0x000fc8000f8ec03f */
[----:B------:R-:W-:-:S03]  /*1510*/  UIADD3 UR5, UR4, -UR5, URZ ;  /* 0x8000000504057290 */ /* 0x000fc6000fffe03f */
[----:B------:R-:W-:Y:S01]  /*1520*/  ULDC UR4, c[0x0][0x28c] ;  /* 0x0000a30000047ab9 */ /* 0x000fe20000000800 */
[----:B------:R-:W-:Y:S01]  /*1530*/  ULEA UR5, UR5, UR6, 0xd ;  /* 0x0000000605057291 */ /* 0x000fe2000f8e683f */
[----:B------:R-:W-:-:S03]  /*1540*/  ISETP.LT.AND P0, PT, RZ, UR4, PT ;  /* 0x00000004ff007c0c */ /* 0x000fc6000bf01270 */
[----:B------:R-:W-:-:S04]  /*1550*/  UIADD3 UR5, UR5, 0x100, URZ ;  /* 0x0000010005057890 */ /* 0x000fc8000fffe03f */
[----:B------:R-:W-:-:S04]  /*1560*/  USHF.R.U32.HI UR5, URZ, 0x4, UR5 ;  /* 0x000000043f057899 */ /* 0x000fc80008011605 */
[----:B------:R-:W-:-:S04]  /*1570*/  ULOP3.LUT UR5, UR5, 0x3fff, URZ, 0xc0, !UPT ;  /* 0x00003fff05057892 */ /* 0x000fc8000f8ec03f */
[----:B------:R-:W-:Y:S01]  /*1580*/  ULOP3.LUT UR45, UR5, 0x10000, URZ, 0xfc, !UPT ;  /* 0x00010000052d7892 */ /* 0x000fe2000f8efc3f */
[----:B--2345:R-:W-:Y:S11]  /*1590*/  @P0 BRA `(.L_x_17) ;  /* 0x0000000000400947 */ /* 0x03cff60003800000 */
[----:B------:R-:W-:Y:S01]  /*15a0*/  MOV R0, 0x0 ;  /* 0x0000000000007802 */ /* 0x000fe20000000f00 */
[----:B------:R-:W-:Y:S01]  /*15b0*/  ULDC.64 UR4, c[0x4][0x68] ;  /* 0x01001a0000047ab9 */ /* 0x000fe20000000a00 */
[----:B------:R-:W-:Y:S01]  /*15c0*/  ULDC.64 UR6, c[0x4][0x8] ;  /* 0x0100020000067ab9 */ /* 0x000fe20000000a00 */
[----:B------:R-:W-:Y:S01]  /*15d0*/  IMAD.U32 R4, RZ, RZ, UR4 ;  /* 0x00000004ff047e24 */ /* 0x000fe2000f8e00ff */
[----:B------:R0:W1:Y:S01]  /*15e0*/  LDC.64 R14, c[0x4][R0] ;  /* 0x01000000000e7b82 */ /* 0x0000620000000a00 */
[----:B------:R-:W-:Y:S01]  /*15f0*/  IMAD.U32 R5, RZ, RZ, UR5 ;  /* 0x00000005ff057e24 */ /* 0x000fe2000f8e00ff */
[----:B------:R-:W-:Y:S01]  /*1600*/  ULDC.64 UR4, c[0x4][0x70] ;  /* 0x01001c0000047ab9 */ /* 0x000fe20000000a00 */
[----:B------:R-:W-:Y:S02]  /*1610*/  IMAD.U32 R10, RZ, RZ, UR6 ;  /* 0x00000006ff0a7e24 */ /* 0x000fe4000f8e00ff */
[----:B------:R-:W-:Y:S02]  /*1620*/  IMAD.U32 R6, RZ, RZ, UR4 ;  /* 0x00000004ff067e24 */ /* 0x000fe4000f8e00ff */
[----:B------:R-:W-:-:S02]  /*1630*/  IMAD.U32 R7, RZ, RZ, UR5 ;  /* 0x00000005ff077e24 */ /* 0x000fc4000f8e00ff */
[----:B------:R-:W-:Y:S02]  /*1640*/  IMAD.U32 R11, RZ, RZ, UR7 ;  /* 0x00000007ff0b7e24 */ /* 0x000fe4000f8e00ff */
[----:B------:R-:W-:Y:S02]  /*1650*/  IMAD.MOV.U32 R8, RZ, RZ, 0x1e1 ;  /* 0x000001e1ff087424 */ /* 0x000fe400078e00ff */
[----:B------:R-:W-:Y:S02]  /*1660*/  IMAD.MOV.U32 R12, RZ, RZ, 0x1 ;  /* 0x00000001ff0c7424 */ /* 0x000fe400078e00ff */
[----:B0-----:R-:W-:-:S07]  /*1670*/  IMAD.MOV.U32 R13, RZ, RZ, RZ ;  /* 0x000000ffff0d7224 */ /* 0x001fce00078e00ff */
[----:B------:R-:W-:-:S07]  /*1680*/  LEPC R20, `(.L_x_17) ;  /* 0x000000001014794e */ /* 0x000fce0000000000 */
[----:B-1---5:R-:W-:Y:S05]  /*1690*/  CALL.ABS.NOINC R14 ;  /* 0x000000000e007343 */ /* 0x022fea0003c00000 */
.L_x_17:
[----:B------:R-:W-:-:S13]  /*16a0*/  ISETP.NE.AND P0, PT, R118, 0x3, PT ;  /* 0x000000037600780c */ /* 0x000fda0003f05270 */
[----:B------:R-:W-:Y:S05]  /*16b0*/  @!P0 BRA `(.L_x_18) ;  /* 0x0000000000048947 */ /* 0x000fea0003800000 */
[----:B------:R-:W-:Y:S01]  /*16c0*/  BPT.TRAP 0x1 ;  /* 0x000000040000795c */ /* 0x000fe20000300000 */
.L_x_18:
[----:B------:R-:W0:Y:S01]  /*16d0*/  S2UR UR5, SR_CgaCtaId ;  /* 0x00000000000579c3 */ /* 0x000e220000008800 */
[----:B------:R-:W-:Y:S01]  /*16e0*/  UMOV UR4, 0x400 ;  /* 0x0000040000047882 */ /* 0x000fe20000000000 */
[----:B------:R-:W-:Y:S02]  /*16f0*/  IMAD.U32 R0, RZ, RZ, UR40 ;  /* 0x00000028ff007e24 */ /* 0x000fe4000f8e00ff */
[----:B------:R-:W-:-:S03]  /*1700*/  IMAD.U32 R3, RZ, RZ, UR42 ;  /* 0x0000002aff037e24 */ /* 0x000fc6000f8e00ff */
[----:B------:R-:W-:Y:S01]  /*1710*/  SHF.L.U32 R0, R0, 0x1f, RZ ;  /* 0x0000001f00007819 */ /* 0x000fe200000006ff */
[----:B0-----:R-:W-:-:S06]  /*1720*/  ULEA UR4, UR5, UR4, 0x18 ;  /* 0x0000000405047291 */ /* 0x001fcc000f8ec03f */
[----:B------:R-:W-:-:S04]  /*1730*/  IMAD.U32 R6, RZ, RZ, UR4 ;  /* 0x00000004ff067e24 */ /* 0x000fc8000f8e00ff */
[----:B------:R-:W-:-:S04]  /*1740*/  IMAD R3, R3, 0x8, R6 ;  /* 0x0000000803037824 */ /* 0x000fc800078e0206 */
[----:B------:R0:W1:Y:S01]  /*1750*/  SYNCS.PHASECHK.TRANS64.TRYWAIT P1, [R3+URZ], R0 ;  /* 0x00000000030075a7 */ /* 0x000062000802017f */
[----:B------:R-:W-:Y:S05]  /*1760*/  @!P0 BRA `(.L_x_19) ;  /* 0x0000000000048947 */ /* 0x000fea0003800000 */
[----:B------:R-:W-:Y:S01]  /*1770*/  BPT.TRAP 0x1 ;  /* 0x000000040000795c */ /* 0x000fe20000300000 */
.L_x_19:
[----:B------:R-:W-:-:S05]  /*1780*/  IMAD.U32 R4, RZ, RZ, UR44 ;  /* 0x0000002cff047e24 */ /* 0x000fca000f8e00ff */
[----:B------:R-:W-:Y:S01]  /*1790*/  ISETP.GE.AND P2, PT, R4, 0x1, PT ;  /* 0x000000010400780c */ /* 0x000fe20003f46270 */
[----:B-1----:R-:W-:-:S12]  /*17a0*/  @P1 BRA `(.L_x_20) ;  /* 0x0000000000081947 */ /* 0x002fd80003800000 */
[----:B------:R-:W1:Y:S02]  /*17b0*/  SYNCS.PHASECHK.TRANS64.TRYWAIT P1, [R3+URZ], R0 ;  /* 0x00000000030075a7 */ /* 0x000e64000802017f */
[----:B-1----:R-:W-:Y:S05]  /*17c0*/  @!P1 BRA `(.L_x_21) ;  /* 0x0000007800a49947 */ /* 0x002fea0003800000 */
.L_x_20:
[----:B------:R-:W-:Y:S05]  /*17d0*/  WARPSYNC.ALL ;  /* 0x0000000000007948 */ /* 0x000fea0003800000 */
[----:B------:R-:W-:Y:S01]  /*17e0*/  R2UR UR4, R6 ;  /* 0x00000000060472ca */ /* 0x000fe200000e0000 */
[----:B------:R-:W-:Y:S01]  /*17f0*/  ULEA UR8, UR42, UR45, 0xc ;  /* 0x0000002d2a087291 */ /* 0x000fe2000f8e603f */
[----:B------:R-:W-:Y:S01]  /*1800*/  WARPGROUP.ARRIVE ;  /* 0x00000000000079c5 */ /* 0x000fe20000000000 */
[----:B------:R-:W-:Y:S01]  /*1810*/  UMOV UR9, 0x40000040 ;  /* 0x4000004000097882 */ /* 0x000fe20000000000 */
[----:B------:R-:W-:Y:S01]  /*1820*/  UMOV UR11, 0x40000040 ;  /* 0x40000040000b7882 */ /* 0x000fe20000000000 */
[----:B------:R-:W-:Y:S01]  /*1830*/  UIADD3 UR12, UR8, 0x400, URZ ;  /* 0x00000400080c7890 */ /* 0x000fe2000fffe03f */
[----:B------:R-:W-:Y:S01]  /*1840*/  UMOV UR15, UR11 ;  /* 0x0000000b000f7c82 */ /* 0x000fe20008000000 */
[----:B------:R-:W-:Y:S01]  /*1850*/  UMOV UR13, 0x40000040 ;  /* 0x40000040000d7882 */ /* 0x000fe20000000000 */
[----:B------:R-:W-:-:S05]  /*1860*/  UIADD3 UR5, UR8, 0x402, URZ ;  /* 0x0000040208057890 */ /* 0x000fca000fffe03f */
[----:B------:R-:W-:-:S04]  /*1870*/  UIADD3 UR4, UR4, 0x30100, URZ ;  /* 0x0003010004047890 */ /* 0x000fc8000fffe03f */
[----:B------:R-:W-:-:S04]  /*1880*/  USHF.R.U32.HI UR4, URZ, 0x4, UR4 ;  /* 0x000000043f047899 */ /* 0x000fc80008011604 */
[----:B------:R-:W-:-:S04]  /*1890*/  ULOP3.LUT UR4, UR4, 0x3fff, URZ, 0xc0, !UPT ;  /* 0x00003fff04047892 */ /* 0x000fc8000f8ec03f */
[----:B------:R-:W-:-:S04]  /*18a0*/  ULOP3.LUT UR4, UR4, 0x10000, URZ, 0xfc, !UPT ;  /* 0x0001000004047892 */ /* 0x000fc8000f8efc3f */
[----:B------:R-:W-:-:S07]  /*18b0*/  ULEA UR6, UR42, UR4, 0xa ;  /* 0x000000042a067291 */ /* 0x000fce000f8e503f */
[----:B------:R-:W-:Y:S02]  /*18c0*/  UMOV UR10, UR6 ;  /* 0x00000006000a7c82 */ /* 0x000fe40008000000 */
[----:B------:R-:W-:Y:S01]  /*18d0*/  HGMMA.64x64x16.F32.BF16 R56, gdesc[UR8], RZ, !UPT, gsb0 ;  /* 0x00e00000083879f0 */ /* 0x000fe2000c0018ff */
[----:B------:R-:W-:Y:S01]  /*18e0*/  UMOV UR14, UR10 ;  /* 0x0000000a000e7c82 */ /* 0x000fe20008000000 */
[----:B------:R-:W-:Y:S01]  /*18f0*/  UIADD3 UR10, UR6, 0x206, URZ ;  /* 0x00000206060a7890 */ /* 0x000fe2000fffe03f */
[----:B------:R-:W-:Y:S01]  /*1900*/  UMOV UR9, 0x40000040 ;  /* 0x4000004000097882 */ /* 0x000fe20000000000 */
[----:B------:R-:W-:Y:S01]  /*1910*/  UMOV UR11, 0x40000040 ;  /* 0x40000040000b7882 */ /* 0x000fe20000000000 */
[----:B------:R-:W-:Y:S02]  /*1920*/  WARPGROUP.DEPBAR.LE gsb0, 0x0 ;  /* 0x00008000000079c5 */ /* 0x000fe40000010000 */
[----:B------:R-:W-:-:S06]  /*1930*/  WARPGROUP.ARRIVE ;  /* 0x00000000000079c5 */ /* 0x000fcc0000000000 */
[----:B------:R-:W-:Y:S01]  /*1940*/  HGMMA.64x64x16.F32.BF16 R24, gdesc[UR12], RZ, !UPT, gsb0 ;  /* 0x00e000000c1879f0 */ /* 0x000fe2000c0018ff */
[----:B------:R-:W-:Y:S02]  /*1950*/  UIADD3 UR12, UR8, 0x2, URZ ;  /* 0x00000002080c7890 */ /* 0x000fe4000fffe03f */
[----:B------:R-:W-:Y:S01]  /*1960*/  UIADD3 UR14, UR6, 0x2, URZ ;  /* 0x00000002060e7890 */ /* 0x000fe2000fffe03f */
[----:B------:R-:W-:Y:S01]  /*1970*/  UMOV UR13, 0x40000040 ;  /* 0x40000040000d7882 */ /* 0x000fe20000000000 */
[----:B------:R-:W-:Y:S01]  /*1980*/  UMOV UR15, 0x40000040 ;  /* 0x40000040000f7882 */ /* 0x000fe20000000000 */
[----:B------:R-:W-:Y:S02]  /*1990*/  WARPGROUP.DEPBAR.LE gsb0, 0x0 ;  /* 0x00008000000079c5 */ /* 0x000fe40000010000 */
[----:B------:R-:W-:-:S06]  /*19a0*/  WARPGROUP.ARRIVE ;  /* 0x00000000000079c5 */ /* 0x000fcc0000000000 */
[----:B------:R-:W-:Y:S01]  /*19b0*/  HGMMA.64x64x16.F32.BF16 R56, gdesc[UR12], R56, gsb0 ;  /* 0x00e000000c3879f0 */ /* 0x000fe20008001838 */
[----:B------:R-:W-:Y:S01]  /*19c0*/  UMOV UR12, UR5 ;  /* 0x00000005000c7c82 */ /* 0x000fe20008000000 */
[----:B------:R-:W-:Y:S01]  /*19d0*/  UMOV UR13, 0x40000040 ;  /* 0x40000040000d7882 */ /* 0x000fe20000000000 */
[----:B------:R-:W-:Y:S01]  /*19e0*/  UIADD3 UR5, UR8, 0x404, URZ ;  /* 0x0000040408057890 */ /* 0x000fe2000fffe03f */
[----:B------:R-:W-:Y:S02]  /*19f0*/  WARPGROUP.DEPBAR.LE gsb0, 0x0 ;  /* 0x00008000000079c5 */ /* 0x000fe40000010000 */
[----:B------:R-:W-:-:S06]  /*1a00*/  WARPGROUP.ARRIVE ;  /* 0x00000000000079c5 */ /* 0x000fcc0000000000 */
[----:B------:R-:W-:Y:S01]  /*1a10*/  HGMMA.64x64x16.F32.BF16 R24, gdesc[UR12], R24, gsb0 ;  /* 0x00e000000c1879f0 */ /* 0x000fe20008001818 */
        /* <DEDUP_REMOVED lines=56> */
[----:B------:R-:W-:Y:S01]  /*1da0*/  UIADD3 UR6, UR8, 0xc06, URZ ;  /* 0x00000c0608067890 */ /* 0x000fe2000fffe03f */
[----:B------:R-:W-:Y:S02]  /*1db0*/  WARPGROUP.DEPBAR.LE gsb0, 0x0 ;  /* 0x00008000000079c5 */ /* 0x000fe40000010000 */
[----:B------:R-:W-:-:S06]  /*1dc0*/  WARPGROUP.ARRIVE ;  /* 0x00000000000079c5 */ /* 0x000fcc0000000000 */
[----:B------:R-:W-:Y:S01]  /*1dd0*/  HGMMA.64x64x16.F32.BF16 R56, gdesc[UR12], R56, gsb0 ;  /* 0x00e000000c3879f0 */ /* 0x000fe20008001838 */
[----:B------:R-:W-:Y:S01]  /*1de0*/  UMOV UR12, UR5 ;  /* 0x00000005000c7c82 */ /* 0x000fe20008000000 */
[----:B------:R-:W-:Y:S01]  /*1df0*/  UMOV UR13, 0x40000040 ;  /* 0x40000040000d7882 */ /* 0x000fe20000000000 */
[----:B------:R-:W-:-:S07]  /*1e00*/  UIADD3 UR5, UR8, 0x806, URZ ;  /* 0x0000080608057890 */ /* 0x000fce000fffe03f */
[----:B------:R-:W-:Y:S01]  /*1e10*/  UMOV UR8, UR5 ;  /* 0x0000000500087c82 */ /* 0x000fe20008000000 */
[----:B------:R-:W-:Y:S02]  /*1e20*/  WARPGROUP.DEPBAR.LE gsb0, 0x0 ;  /* 0x00008000000079c5 */ /* 0x000fe40000010000 */
[----:B------:R-:W-:-:S06]  /*1e30*/  WARPGROUP.ARRIVE ;  /* 0x00000000000079c5 */ /* 0x000fcc0000000000 */
[----:B------:R-:W-:Y:S03]  /*1e40*/  HGMMA.64x64x16.F32.BF16 R24, gdesc[UR12], R24, gsb0 ;  /* 0x00e000000c1879f0 */ /* 0x000fe60008001818 */
[----:B------:R-:W-:Y:S02]  /*1e50*/  WARPGROUP.DEPBAR.LE gsb0, 0x0 ;  /* 0x00008000000079c5 */ /* 0x000fe40000010000 */
[----:B------:R-:W-:-:S06]  /*1e60*/  WARPGROUP.ARRIVE ;  /* 0x00000000000079c5 */ /* 0x000fcc0000000000 */
[----:B------:R-:W-:Y:S01]  /*1e70*/  HGMMA.64x64x16.F32.BF16 R56, gdesc[UR8], R56, gsb0 ;  /* 0x00e00000083879f0 */ /* 0x000fe20008001838 */
[----:B------:R-:W-:Y:S01]  /*1e80*/  UMOV UR8, UR6 ;  /* 0x0000000600087c82 */ /* 0x000fe20008000000 */
[----:B------:R-:W-:Y:S01]  /*1e90*/  UMOV UR9, 0x40000040 ;  /* 0x4000004000097882 */ /* 0x000fe20000000000 */
[----:B------:R-:W-:Y:S02]  /*1ea0*/  WARPGROUP.DEPBAR.LE gsb0, 0x0 ;  /* 0x00008000000079c5 */ /* 0x000fe40000010000 */
[----:B------:R-:W-:-:S06]  /*1eb0*/  WARPGROUP.ARRIVE ;  /* 0x00000000000079c5 */ /* 0x000fcc0000000000 */
[----:B------:R-:W-:Y:S03]  /*1ec0*/  HGMMA.64x64x16.F32.BF16 R24, gdesc[UR8], R24, gsb0 ;  /* 0x00e00000081879f0 */ /* 0x000fe60008001818 */
[----:B------:R-:W-:Y:S02]  /*1ed0*/  WARPGROUP.DEPBAR.LE gsb0, 0x0 ;  /* 0x00008000000079c5 */ /* 0x000fe40000010000 */
[----:B------:R-:W-:Y:S05]  /*1ee0*/  @!P2 BRA `(.L_x_22) ;  /* 0x000000080058a947 */ /* 0x000fea0003800000 */
[----:B------:R-:W-:Y:S01]  /*1ef0*/  UIADD3 UR5, UR42, 0x1, URZ ;  /* 0x000000012a057890 */ /* 0x000fe2000fffe03f */
[----:B01----:R-:W-:Y:S02]  /*1f00*/  IMAD.U32 R0, RZ, RZ, UR44 ;  /* 0x0000002cff007e24 */ /* 0x003fe4000f8e00ff */
[----:B------:R-:W-:Y:S01]  /*1f10*/  IMAD.U32 R3, RZ, RZ, UR42 ;  /* 0x0000002aff037e24 */ /* 0x000fe2000f8e00ff */
[----:B------:R-:W-:-:S04]  /*1f20*/  UISETP.NE.AND UP0, UPT, UR5, 0x3, UPT ;  /* 0x000000030500788c */ /* 0x000fc8000bf05270 */
[----:B------:R-:W-:Y:S02]  /*1f30*/  USEL UR6, URZ, 0x1, UP0 ;  /* 0x000000013f067887 */ /* 0x000fe40008000000 */
[----:B------:R-:W-:Y:S02]  /*1f40*/  USEL UR5, UR5, URZ, UP0 ;  /* 0x0000003f05057287 */ /* 0x000fe40008000000 */
[----:B------:R-:W-:-:S06]  /*1f50*/  ULOP3.LUT UR6, UR40, UR6, URZ, 0x3c, !UPT ;  /* 0x0000000628067292 */ /* 0x000fcc000f8e3c3f */
[----:B------:R-:W-:-:S07]  /*1f60*/  IMAD.U32 R7, RZ, RZ, UR6 ;  /* 0x00000006ff077e24 */ /* 0x000fce000f8e00ff */
.L_x_29:
[----:B------:R-:W-:Y:S05]  /*1f70*/  @!P0 BRA `(.L_x_23) ;  /* 0x0000000000048947 */ /* 0x000fea0003800000 */
[----:B------:R-:W-:Y:S01]  /*1f80*/  BPT.TRAP 0x1 ;  /* 0x000000040000795c */ /* 0x000fe20000300000 */
.L_x_23:
[----:B------:R-:W0:Y:S01]  /*1f90*/  S2UR UR7, SR_CgaCtaId ;  /* 0x00000000000779c3 */ /* 0x000e220000008800 */
[----:B------:R-:W-:Y:S01]  /*1fa0*/  UMOV UR6, 0x400 ;  /* 0x0000040000067882 */ /* 0x000fe20000000000 */
[----:B------:R-:W-:Y:S01]  /*1fb0*/  IMAD.U32 R5, RZ, RZ, UR5 ;  /* 0x00000005ff057e24 */ /* 0x000fe2000f8e00ff */
[----:B------:R-:W-:Y:S01]  /*1fc0*/  SHF.L.U32 R4, R7, 0x1f, RZ ;  /* 0x0000001f07047819 */ /* 0x000fe200000006ff */
[----:B0-----:R-:W-:-:S06]  /*1fd0*/  ULEA UR6, UR7, UR6, 0x18 ;  /* 0x0000000607067291 */ /* 0x001fcc000f8ec03f */
[----:B------:R-:W-:-:S04]  /*1fe0*/  IMAD.U32 R6, RZ, RZ, UR6 ;  /* 0x00000006ff067e24 */ /* 0x000fc8000f8e00ff */
[----:B------:R-:W-:-:S04]  /*1ff0*/  IMAD R5, R5, 0x8, R6 ;  /* 0x0000000805057824 */ /* 0x000fc800078e0206 */
[----:B------:R0:W1:Y:S01]  /*2000*/  SYNCS.PHASECHK.TRANS64.TRYWAIT P1, [R5+URZ], R4 ;  /* 0x00000004050075a7 */ /* 0x000062000802017f */
[----:B------:R-:W-:Y:S05]  /*2010*/  @!P0 BRA `(.L_x_24) ;  /* 0x0000000000048947 */ /* 0x000fea0003800000 */
[----:B------:R-:W-:Y:S01]  /*2020*/  BPT.TRAP 0x1 ;  /* 0x000000040000795c */ /* 0x000fe20000300000 */
.L_x_24:
[----:B-1----:R-:W-:Y:S05]  /*2030*/  @P1 BRA `(.L_x_25) ;  /* 0x0000000000081947 */ /* 0x002fea0003800000 */
[----:B------:R-:W1:Y:S02]  /*2040*/  SYNCS.PHASECHK.TRANS64.TRYWAIT P1, [R5+URZ], R4 ;  /* 0x00000004050075a7 */ /* 0x000e64000802017f */
[----:B-1----:R-:W-:Y:S05]  /*2050*/  @!P1 BRA `(.L_x_26) ;  /* 0x0000007000949947 */ /* 0x002fea0003800000 */
.L_x_25:
[----:B------:R-:W-:Y:S01]  /*2060*/  ULEA UR8, UR5, UR4, 0xa ;  /* 0x0000000405087291 */ /* 0x000fe2000f8e503f */
[----:B------:R-:W-:Y:S01]  /*2070*/  WARPGROUP.ARRIVE ;  /* 0x00000000000079c5 */ /* 0x000fe20000000000 */
[----:B------:R-:W-:Y:S01]  /*2080*/  ULEA UR6, UR5, UR45, 0xc ;  /* 0x0000002d05067291 */ /* 0x000fe2000f8e603f */
[----:B------:R-:W-:Y:S01]  /*2090*/  UMOV UR15, 0x40000040 ;  /* 0x40000040000f7882 */ /* 0x000fe20000000000 */
[----:B------:R-:W-:Y:S02]  /*20a0*/  UMOV UR13, 0x40000040 ;  /* 0x40000040000d7882 */ /* 0x000fe40000000000 */
[----:B------:R-:W-:Y:S01]  /*20b0*/  UIADD3 UR7, UR6, 0x400, URZ ;  /* 0x0000040006077890 */ /* 0x000fe2000fffe03f */
[----:B------:R-:W-:Y:S02]  /*20c0*/  UMOV UR14, UR8 ;  /* 0x00000008000e7c82 */ /* 0x000fe40008000000 */
[----:B------:R-:W-:Y:S01]  /*20d0*/  UMOV UR12, UR6 ;  /* 0x00000006000c7c82 */ /* 0x000fe20008000000 */
[----:B------:R-:W-:Y:S01]  /*20e0*/  UIADD3 UR10, UR8, 0x206, URZ ;  /* 0x00000206080a7890 */ /* 0x000fe2000fffe03f */
[----:B------:R-:W-:Y:S01]  /*20f0*/  HGMMA.64x64x16.F32.BF16 R56, gdesc[UR12], R56, gsb0 ;  /* 0x00e000000c3879f0 */ /* 0x000fe20008001838 */
[----:B------:R-:W-:Y:S01]  /*2100*/  UMOV UR13, 0x40000040 ;  /* 0x40000040000d7882 */ /* 0x000fe20000000000 */
[----:B------:R-:W-:Y:S01]  /*2110*/  UMOV UR12, UR7 ;  /* 0x00000007000c7c82 */ /* 0x000fe20008000000 */
[----:B------:R-:W-:Y:S01]  /*2120*/  UIADD3 UR7, UR6, 0x402, URZ ;  /* 0x0000040206077890 */ /* 0x000fe2000fffe03f */
[----:B------:R-:W-:Y:S01]  /*2130*/  UMOV UR11, 0x40000040 ;  /* 0x40000040000b7882 */ /* 0x000fe20000000000 */
[----:B------:R-:W-:Y:S01]  /*2140*/  UMOV UR9, 0x40000040 ;  /* 0x4000004000097882 */ /* 0x000fe20000000000 */
[----:B------:R-:W-:-:S02]  /*2150*/  WARPGROUP.DEPBAR.LE gsb0, 0x0 ;  /* 0x00008000000079c5 */ /* 0x000fc40000010000 */
        /* <DEDUP_REMOVED lines=71> */
[----:B------:R-:W-:Y:S02]  /*25d0*/  UIADD3 UR8, UR6, 0x806, URZ ;  /* 0x0000080606087890 */ /* 0x000fe4000fffe03f */
[----:B------:R-:W-:Y:S01]  /*25e0*/  UIADD3 UR6, UR6, 0xc06, URZ ;  /* 0x00000c0606067890 */ /* 0x000fe2000fffe03f */
        /* <DEDUP_REMOVED lines=18> */
[----:B------:R-:W-:Y:S01]  /*2710*/  BPT.TRAP 0x1 ;  /* 0x000000040000795c */ /* 0x000fe20000300000 */
.L_x_27:
[----:B------:R-:W-:-:S13]  /*2720*/  ISETP.NE.AND P1, PT, R22, RZ, PT ;  /* 0x000000ff1600720c */ /* 0x000fda0003f25270 */
[----:B01----:R-:W-:-:S04]  /*2730*/  @P1 IMAD R4, R3, 0x8, R6 ;  /* 0x0000000803041824 */ /* 0x003fc800078e0206 */
[----:B------:R-:W-:-:S05]  /*2740*/  @P1 VIADD R4, R4, 0x18 ;  /* 0x0000001804041836 */ /* 0x000fca0000000000 */
[----:B------:R-:W-:-:S04]  /*2750*/  @P1 PRMT R4, R19, 0x654, R4 ;  /* 0x0000065413041816 */ /* 0x000fc80000000004 */
[----:B------:R0:W-:Y:S01]  /*2760*/  @P1 SYNCS.ARRIVE.TRANS64.RED.A1T0 RZ, [R4+URZ], RZ ;  /* 0x000000ff04ff19a7 */ /* 0x0001e2000810043f */
[----:B------:R-:W-:-:S13]  /*2770*/  ISETP.GT.U32.AND P1, PT, R18, 0x1, PT ;  /* 0x000000011200780c */ /* 0x000fda0003f24070 */
[----:B0-----:R-:W-:Y:S05]  /*2780*/  @P1 BRA `(.L_x_28) ;  /* 0x0000000000041947 */ /* 0x001fea0003800000 */
[----:B------:R-:W-:Y:S01]  /*2790*/  BPT.TRAP 0x1 ;  /* 0x000000040000795c */ /* 0x000fe20000300000 */
.L_x_28:
[----:B------:R-:W-:Y:S01]  /*27a0*/  UIADD3 UR5, UR5, 0x1, URZ ;  /* 0x0000000105057890 */ /* 0x000fe2000fffe03f */
[C---:B------:R-:W-:Y:S01]  /*27b0*/  ISETP.GT.AND P2, PT, R0.reuse, 0x1, PT ;  /* 0x000000010000780c */ /* 0x040fe20003f44270 */
[----:B------:R-:W-:Y:S02]  /*27c0*/  VIADD R3, R3, 0x1 ;  /* 0x0000000103037836 */ /* 0x000fe40000000000 */
[----:B------:R-:W-:Y:S01]  /*27d0*/  UISETP.NE.AND UP0, UPT, UR5, 0x3, UPT ;  /* 0x000000030500788c */ /* 0x000fe2000bf05270 */
[----:B------:R-:W-:Y:S02]  /*27e0*/  VIADD R0, R0, 0xffffffff ;  /* 0xffffffff00007836 */ /* 0x000fe40000000000 */
[C---:B------:R-:W-:Y:S01]  /*27f0*/  ISETP.NE.AND P1, PT, R3.reuse, 0x3, PT ;  /* 0x000000030300780c */ /* 0x040fe20003f25270 */
[----:B------:R-:W-:Y:S02]  /*2800*/  USEL UR6, URZ, 0x1, UP0 ;  /* 0x000000013f067887 */ /* 0x000fe40008000000 */
[----:B------:R-:W-:Y:S01]  /*2810*/  USEL UR5, UR5, URZ, UP0 ;  /* 0x0000003f05057287 */ /* 0x000fe20008000000 */
[----:B------:R-:W-:-:S03]  /*2820*/  SEL R3, R3, RZ, P1 ;  /* 0x000000ff03037207 */ /* 0x000fc60000800000 */
[----:B------:R-:W-:Y:S01]  /*2830*/  LOP3.LUT R7, R7, UR6, RZ, 0x3c, !PT ;  /* 0x0000000607077c12 */ /* 0x000fe2000f8e3cff */
[----:B------:R-:W-:Y:S07]  /*2840*/  @P2 BRA `(.L_x_29) ;  /* 0xfffffff400c82947 */ /* 0x000fee000383ffff */
.L_x_22:
[----:B01----:R-:W0:Y:S02]  /*2850*/  LDC R0, c[0x0][0x28c] ;  /* 0x0000a300ff007b82 */ /* 0x003e240000000800 */
[----:B0-----:R-:W-:-:S13]  /*2860*/  ISETP.GE.AND P1, PT, R0, 0x1, PT ;  /* 0x000000010000780c */ /* 0x001fda0003f26270 */
[----:B------:R-:W-:Y:S05]  /*2870*/  @!P1 BRA `(.L_x_30) ;  /* 0x0000000000449947 */ /* 0x000fea0003800000 */
[----:B------:R-:W-:Y:S05]  /*2880*/  @!P0 BRA `(.L_x_31) ;  /* 0x0000000000048947 */ /* 0x000fea0003800000 */
[----:B------:R-:W-:Y:S01]  /*2890*/  BPT.TRAP 0x1 ;  /* 0x000000040000795c */ /* 0x000fe20000300000 */
.L_x_31:
[----:B------:R-:W-:-:S13]  /*28a0*/  ISETP.NE.AND P0, PT, R22, RZ, PT ;  /* 0x000000ff1600720c */ /* 0x000fda0003f05270 */
[----:B------:R-:W-:-:S05]  /*28b0*/  VOTEU.ANY UP0, P0 ;  /* 0x00000000003f7886 */ /* 0x000fca0000000100 */
[----:B------:R-:W-:-:S06]  /*28c0*/  @UP0 UIADD3 UR4, UR44, UR42, URZ ;  /* 0x0000002a2c040290 */ /* 0x000fcc000fffe03f */
[----:B------:R-:W-:Y:S02]  /*28d0*/  IMAD.U32 R4, RZ, RZ, UR4 ;  /* 0x00000004ff047e24 */ /* 0x000fe4000f8e00ff */
[----:B------:R-:W-:Y:S02]  /*28e0*/  IMAD.U32 R3, RZ, RZ, UR4 ;  /* 0x00000004ff037e24 */ /* 0x000fe4000f8e00ff */
[----:B------:R-:W-:-:S05]  /*28f0*/  @P0 IMAD.WIDE.U32 R4, R4, -0x55555555, RZ ;  /* 0xaaaaaaab04040825 */ /* 0x000fca00078e00ff */
[----:B------:R-:W-:-:S05]  /*2900*/  @P0 SHF.R.U32.HI R0, RZ, 0x1, R5 ;  /* 0x00000001ff000819 */ /* 0x000fca0000011605 */
[----:B------:R-:W-:-:S04]  /*2910*/  @P0 IMAD R0, R0, -0x3, R3 ;  /* 0xfffffffd00000824 */ /* 0x000fc800078e0203 */
[----:B------:R-:W-:-:S04]  /*2920*/  @P0 IMAD R0, R0, 0x8, R6 ;  /* 0x0000000800000824 */ /* 0x000fc800078e0206 */
[----:B------:R-:W-:-:S05]  /*2930*/  @P0 VIADD R0, R0, 0x18 ;  /* 0x0000001800000836 */ /* 0x000fca0000000000 */
[----:B------:R-:W-:-:S04]  /*2940*/  @P0 PRMT R0, R19, 0x654, R0 ;  /* 0x0000065413000816 */ /* 0x000fc80000000000 */
[----:B------:R0:W-:Y:S01]  /*2950*/  @P0 SYNCS.ARRIVE.TRANS64.RED.A1T0 RZ, [R0+URZ], RZ ;  /* 0x000000ff00ff09a7 */ /* 0x0001e2000810043f */
[----:B------:R-:W-:-:S13]  /*2960*/  ISETP.GT.U32.AND P0, PT, R18, 0x1, PT ;  /* 0x000000011200780c */ /* 0x000fda0003f04070 */
[----:B0-----:R-:W-:Y:S05]  /*2970*/  @P0 BRA `(.L_x_30) ;  /* 0x0000000000040947 */ /* 0x001fea0003800000 */
[----:B------:R-:W-:Y:S01]  /*2980*/  BPT.TRAP 0x1 ;  /* 0x000000040000795c */ /* 0x000fe20000300000 */
.L_x_30:
[----:B------:R-:W-:Y:S01]  /*2990*/  IMAD.SHL.U32 R103, R103, 0x40, RZ ;  /* 0x0000004067677824 */ /* 0x000fe200078e00ff */
[----:B------:R-:W-:Y:S01]  /*29a0*/  UIADD3 UR42, UR43, UR42, URZ ;  /* 0x0000002a2b2a7290 */ /* 0x000fe2000fffe03f */
[----:B------:R-:W-:Y:S01]  /*29b0*/  SHF.R.S32.HI R9, RZ, 0x1f, R23 ;  /* 0x0000001fff097819 */ /* 0x000fe20000011417 */
[----:B------:R-:W-:Y:S01]  /*29c0*/  UISETP.GE.U32.AND UP1, UPT, UR43, 0x3, UPT ;  /* 0x000000032b00788c */ /* 0x000fe2000bf26070 */
[----:B------:R-:W-:Y:S01]  /*29d0*/  IMAD.SHL.U32 R3, R111, 0x100, RZ ;  /* 0x000001006f037824 */ /* 0x000fe200078e00ff */
[----:B------:R-:W-:Y:S01]  /*29e0*/  ULDC UR7, c[0x0][0x288] ;  /* 0x0000a20000077ab9 */ /* 0x000fe20000000800 */
[C---:B------:R-:W-:Y:S01]  /*29f0*/  LOP3.LUT R10, R103.reuse, 0x6, R98, 0xf8, !PT ;  /* 0x00000006670a7812 */ /* 0x040fe200078ef862 */
[----:B------:R-:W-:Y:S01]  /*2a00*/  UISETP.GT.U32.AND UP0, UPT, UR42, 0x2, UPT ;  /* 0x000000022a00788c */ /* 0x000fe2000bf04070 */
[----:B------:R-:W-:Y:S01]  /*2a10*/  ISETP.GE.AND P0, PT, R103, UR7, PT ;  /* 0x0000000767007c0c */ /* 0x000fe2000bf06270 */
[----:B------:R-:W-:Y:S01]  /*2a20*/  ULDC.64 UR4, c[0x0][0x5d0] ;  /* 0x0001740000047ab9 */ /* 0x000fe20000000a00 */
[--C-:B------:R-:W-:Y:S01]  /*2a30*/  SHF.R.S32.HI R11, RZ, 0x1f, R10.reuse ;  /* 0x0000001fff0b7819 */ /* 0x100fe2000001140a */
[----:B------:R-:W-:Y:S01]  /*2a40*/  ULDC UR10, c[0x0][0x284] ;  /* 0x0000a100000a7ab9 */ /* 0x000fe20000000800 */
[----:B------:R-:W-:Y:S01]  /*2a50*/  IMAD R0, R9, UR4, RZ ;  /* 0x0000000409007c24 */ /* 0x000fe2000f8e02ff */
[----:B------:R-:W-:Y:S01]  /*2a60*/  UISETP.LT.U32.AND UP0, UPT, UR43, 0x3, UP0 ;  /* 0x000000032b00788c */ /* 0x000fe20008701070 */
[----:B------:R-:W-:Y:S01]  /*2a70*/  ISETP.GE.OR P0, PT, R3, UR10, P0 ;  /* 0x0000000a03007c0c */ /* 0x000fe20008706670 */
[----:B------:R-:W-:Y:S01]  /*2a80*/  IMAD.WIDE.U32 R4, R23, UR4, R10 ;  /* 0x0000000417047c25 */ /* 0x000fe2000f8e000a */
[----:B------:R-:W-:Y:S01]  /*2a90*/  ULDC.64 UR8, c[0x0][0x5c8] ;  /* 0x0001720000087ab9 */ /* 0x000fe20000000a00 */
[----:B------:R-:W-:-:S02]  /*2aa0*/  USEL UR6, URZ, 0x1, !UP0 ;  /* 0x000000013f067887 */ /* 0x000fc4000c000000 */
[----:B------:R-:W-:Y:S01]  /*2ab0*/  IMAD R7, R23, UR5, R0 ;  /* 0x0000000517077c24 */ /* 0x000fe2000f8e0200 */
[----:B------:R-:W-:Y:S01]  /*2ac0*/  @UP1 UIMAD.WIDE.U32 UR4, UR42, -0x55555555, URZ ;  /* 0xaaaaaaab2a0418a5 */ /* 0x000fe2000f8e003f */
[----:B------:R-:W-:Y:S01]  /*2ad0*/  IMAD.WIDE R110, R111, 0x100, R88 ;  /* 0x000001006f6e7825 */ /* 0x000fe200078e0258 */
[----:B------:R-:W-:Y:S02]  /*2ae0*/  ULOP3.LUT UR40, UR40, UR6, URZ, 0x3c, !UPT ;  /* 0x0000000628287292 */ /* 0x000fe4000f8e3c3f */
[----:B------:R-:W-:Y:S01]  /*2af0*/  @UP1 USHF.R.U32.HI UR4, URZ, 0x1, UR5 ;  /* 0x000000013f041899 */ /* 0x000fe20008011605 */
[----:B------:R-:W-:Y:S02]  /*2b00*/  IMAD.IADD R5, R5, 0x1, R7 ;  /* 0x0000000105057824 */ /* 0x000fe400078e0207 */
[----:B------:R-:W-:Y:S01]  /*2b10*/  IMAD R7, R111, UR8, RZ ;  /* 0x000000086f077c24 */ /* 0x000fe2000f8e02ff */
[----:B------:R-:W-:Y:S01]  /*2b20*/  @UP1 ULOP3.LUT UR40, UR40, 0x1, UR4, 0x78, !UPT ;  /* 0x0000000128281892 */ /* 0x000fe2000f8e7804 */
[----:B------:R-:W-:-:S04]  /*2b30*/  IMAD.WIDE.U32 R112, R110, UR8, R4 ;  /* 0x000000086e707c25 */ /* 0x000fc8000f8e0004 */
[----:B------:R-:W-:Y:S02]  /*2b40*/  IMAD R7, R110, UR9, R7 ;  /* 0x000000096e077c24 */ /* 0x000fe4000f8e0207 */
[----:B------:R-:W-:Y:S01]  /*2b50*/  IMAD.MOV.U32 R0, RZ, RZ, -0x1 ;  /* 0xffffffffff007424 */ /* 0x000fe200078e00ff */
[----:B------:R-:W-:Y:S06]  /*2b60*/  @P0 BRA `(.L_x_32) ;  /* 0x0000004800980947 */ /* 0x000fec0003800000 */
[----:B-----5:R-:W-:Y:S01]  /*2b70*/  FSETP.NEU.AND P1, PT, R91, RZ, PT ;  /* 0x000000ff5b00720b */ /* 0x020fe20003f2d000 */
[----:B------:R-:W-:Y:S01]  /*2b80*/  IMAD.IADD R4, R92, 0x1, -R103 ;  /* 0x000000015c047824 */ /* 0x000fe200078e0a67 */
[----:B------:R-:W-:Y:S01]  /*2b90*/  BSSY B0, `(.L_x_32) ;  /* 0x00004a3000007945 */ /* 0x000fe20003800000 */
[----:B------:R-:W-:Y:S02]  /*2ba0*/  IMAD.IADD R3, R102, 0x1, -R3 ;  /* 0x0000000166037824 */ /* 0x000fe400078e0a03 */
[----:B------:R-:W-:Y:S01]  /*2bb0*/  IMAD.IADD R21, R113, 0x1, R7 ;  /* 0x0000000171157824 */ /* 0x000fe200078e0207 */
[----:B------:R-:W-:-:S04]  /*2bc0*/  ISETP.GT.AND P6, PT, R4, RZ, PT ;  /* 0x000000ff0400720c */ /* 0x000fc80003fc4270 */
[----:B------:R-:W-:-:S03]  /*2bd0*/  ISETP.GT.AND P0, PT, R3, RZ, P6 ;  /* 0x000000ff0300720c */ /* 0x000fc60003704270 */
[----:B------:R-:W-:Y:S10]  /*2be0*/  @!P1 BRA `(.L_x_33) ;  /* 0x0000003400089947 */ /* 0x000ff40003800000 */
[----:B------:R-:W0:Y:S01]  /*2bf0*/  LDC.64 R14, c[0x0][0x5b8] ;  /* 0x00016e00ff0e7b82 */ /* 0x000e220000000a00 */
[----:B------:R-:W-:-:S07]  /*2c00*/  ULDC.64 UR4, c[0x0][0x5c0] ;  /* 0x0001700000047ab9 */ /* 0x000fce0000000a00 */
[----:B------:R-:W1:Y:S08]  /*2c10*/  LDC.64 R108, c[0x0][0x5b0] ;  /* 0x00016c00ff6c7b82 */ /* 0x000e700000000a00 */
[----:B------:R-:W2:Y:S01]  /*2c20*/  LDC.64 R12, c[0x0][0x5a8] ;  /* 0x00016a00ff0c7b82 */ /* 0x000ea20000000a00 */
[-C--:B0-----:R-:W-:Y:S02]  /*2c30*/  IMAD R6, R9, R14.reuse, RZ ;  /* 0x0000000e09067224 */ /* 0x081fe400078e02ff */
[----:B------:R-:W-:-:S04]  /*2c40*/  IMAD.WIDE.U32 R106, R23, R14, R10 ;  /* 0x0000000e176a7225 */ /* 0x000fc800078e000a */
[----:B------:R-:W-:Y:S02]  /*2c50*/  IMAD R103, R23, R15, R6 ;  /* 0x0000000f17677224 */ /* 0x000fe400078e0206 */
[-C--:B-1----:R-:W-:Y:S02]  /*2c60*/  IMAD R5, R111, R108.reuse, RZ ;  /* 0x0000006c6f057224 */ /* 0x082fe400078e02ff */
[----:B------:R-:W-:Y:S02]  /*2c70*/  IMAD.IADD R105, R107, 0x1, R103 ;  /* 0x000000016b697824 */ /* 0x000fe400078e0267 */
[----:B------:R-:W-:Y:S02]  /*2c80*/  IMAD.MOV.U32 R104, RZ, RZ, R106 ;  /* 0x000000ffff687224 */ /* 0x000fe400078e006a */
[C---:B------:R-:W-:Y:S02]  /*2c90*/  IMAD R113, R110.reuse, R109, R5 ;  /* 0x0000006d6e717224 */ /* 0x040fe400078e0205 */
[----:B------:R-:W-:-:S04]  /*2ca0*/  IMAD.WIDE.U32 R6, R110, R108, R104 ;  /* 0x0000006c6e067225 */ /* 0x000fc800078e0068 */
[----:B------:R-:W-:Y:S01]  /*2cb0*/  IMAD.IADD R5, R7, 0x1, R113 ;  /* 0x0000000107057824 */ /* 0x000fe200078e0271 */
[----:B--2---:R-:W-:-:S04]  /*2cc0*/  LEA R8, P1, R6, R12, 0x1 ;  /* 0x0000000c06087211 */ /* 0x004fc800078208ff */
[----:B------:R-:W-:-:S05]  /*2cd0*/  LEA.HI.X R9, R6, R13, R5, 0x1, P1 ;  /* 0x0000000d06097211 */ /* 0x000fca00008f0c05 */
[----:B------:R0:W2:Y:S01]  /*2ce0*/  @P0 LDG.E.LTC128B.U16 R5, desc[UR36][R8.64] ;  /* 0x0000002408050981 */ /* 0x0000a2000c1e1520 */
[----:B------:R-:W-:Y:S01]  /*2cf0*/  ISETP.GT.AND P4, PT, R4, 0x1, PT ;  /* 0x000000010400780c */ /* 0x000fe20003f84270 */
[----:B------:R-:W-:Y:S01]  /*2d00*/  IMAD.WIDE.U32 R6, R110, R108, R10 ;  /* 0x0000006c6e067225 */ /* 0x000fe200078e000a */
[----:B------:R-:W-:Y:S01]  /*2d10*/  BSSY B1, `(.L_x_34) ;  /* 0x0000013000017945 */ /* 0x000fe20003800000 */
[C---:B------:R-:W-:Y:S02]  /*2d20*/  SHF.L.U64.HI R115, R108.reuse, 0x3, R109 ;  /* 0x000000036c737819 */ /* 0x040fe4000001026d */
[----:B------:R-:W-:Y:S01]  /*2d30*/  IMAD.IADD R7, R113, 0x1, R7 ;  /* 0x0000000171077824 */ /* 0x000fe200078e0207 */
[----:B------:R-:W-:Y:S01]  /*2d40*/  P2R R119, PR, RZ, 0x10 ;  /* 0x00000010ff777803 */ /* 0x000fe20000000000 */
[----:B------:R-:W-:Y:S02]  /*2d50*/  IMAD.SHL.U32 R114, R108, 0x8, RZ ;  /* 0x000000086c727824 */ /* 0x000fe400078e00ff */
[----:B------:R-:W-:-:S04]  /*2d60*/  IMAD.WIDE.U32 R6, R23, R14, R6 ;  /* 0x0000000e17067225 */ /* 0x000fc800078e0006 */
[----:B------:R-:W-:Y:S01]  /*2d70*/  IMAD.IADD R7, R103, 0x1, R7 ;  /* 0x0000000167077824 */ /* 0x000fe200078e0207 */
[----:B0-----:R-:W-:-:S04]  /*2d80*/  LEA R8, P2, R6, R12, 0x1 ;  /* 0x0000000c06087211 */ /* 0x001fc800078408ff */
[----:B------:R-:W-:Y:S01]  /*2d90*/  LEA.HI.X R9, R6, R13, R7, 0x1, P2 ;  /* 0x0000000d06097211 */ /* 0x000fe200010f0c07 */
[----:B--2---:R-:W-:-:S04]  /*2da0*/  IMAD.U32 R20, R5, 0x10000, RZ ;  /* 0x0001000005147824 */ /* 0x004fc800078e00ff */
[----:B------:R-:W-:Y:S01]  /*2db0*/  FMUL R15, R20, R91 ;  /* 0x0000005b140f7220 */ /* 0x000fe20000400000 */
[----:B------:R-:W-:-:S03]  /*2dc0*/  LEA R20, P1, R112, UR4, 0x1 ;  /* 0x0000000470147c11 */ /* 0x000fc6000f8208ff */
[----:B------:R-:W-:Y:S01]  /*2dd0*/  FFMA R15, R56, R90, R15 ;  /* 0x0000005a380f7223 */ /* 0x000fe2000000000f */
[----:B------:R-:W-:Y:S02]  /*2de0*/  LEA.HI.X R21, R112, UR5, R21, 0x1, P1 ;  /* 0x0000000570157c11 */ /* 0x000fe400088f0c15 */
[----:B------:R-:W-:Y:S02]  /*2df0*/  ISETP.GT.AND P1, PT, R3, RZ, P4 ;  /* 0x000000ff0300720c */ /* 0x000fe40002724270 */
[----:B------:R-:W-:-:S05]  /*2e00*/  F2FP.BF16.F32.PACK_AB R15, RZ, R15 ;  /* 0x0000000fff0f723e */ /* 0x000fca00000010ff */
[----:B------:R0:W-:Y:S06]  /*2e10*/  @P0 STG.E.U16 desc[UR36][R20.64], R15 ;  /* 0x0000000f14000986 */ /* 0x0001ec000c101524 */
[----:B------:R-:W-:Y:S05]  /*2e20*/  @!P1 BRA `(.L_x_35) ;  /* 0x0000000000049947 */ /* 0x000fea0003800000 */
[----:B------:R1:W5:Y:S02]  /*2e30*/  LDG.E.LTC128B.U16 R5, desc[UR36][R8.64+0x2] ;  /* 0x0000022408057981 */ /* 0x000364000c1e1520 */
.L_x_35:
[----:B------:R-:W-:Y:S05]  /*2e40*/  BSYNC B1 ;  /* 0x0000000000017941 */ /* 0x000fea0003800000 */
.L_x_34:
[----:B------:R-:W-:Y:S01]  /*2e50*/  IMAD.WIDE.U32 R116, R110, R108, R114 ;  /* 0x0000006c6e747225 */ /* 0x000fe200078e0072 */
[----:B------:R-:W-:Y:S02]  /*2e60*/  ISETP.GT.AND P0, PT, R3, 0x8, P6 ;  /* 0x000000080300780c */ /* 0x000fe40003704270 */
[C---:B0----5:R-:W-:Y:S01]  /*2e70*/  PRMT R15, R5.reuse, 0x7610, R15 ;  /* 0x00007610050f7816 */ /* 0x061fe2000000000f */
[----:B------:R-:W-:Y:S01]  /*2e80*/  IMAD.U32 R6, R5, 0x10000, RZ ;  /* 0x0001000005067824 */ /* 0x000fe200078e00ff */
[----:B------:R-:W-:Y:S01]  /*2e90*/  IADD3 R7, P2, R106, R116, RZ ;  /* 0x000000746a077210 */ /* 0x000fe20007f5e0ff */
[----:B------:R-:W-:Y:S02]  /*2ea0*/  IMAD.IADD R113, R113, 0x1, R117 ;  /* 0x0000000171717824 */ /* 0x000fe400078e0275 */
[----:B------:R-:W-:Y:S02]  /*2eb0*/  FMUL R6, R6, R91 ;  /* 0x0000005b06067220 */ /* 0x000fe40000400000 */
[----:B------:R-:W-:-:S02]  /*2ec0*/  IMAD.X R56, R113, 0x1, R105, P2 ;  /* 0x0000000171387824 */ /* 0x000fc400010e0669 */
[----:B------:R-:W-:Y:S01]  /*2ed0*/  FFMA R57, R57, R90, R6 ;  /* 0x0000005a39397223 */ /* 0x000fe20000000006 */
[----:B------:R-:W-:-:S04]  /*2ee0*/  LEA R6, P2, R7, R12, 0x1 ;  /* 0x0000000c07067211 */ /* 0x000fc800078408ff */
[----:B------:R-:W-:Y:S02]  /*2ef0*/  F2FP.BF16.F32.PACK_AB R57, RZ, R57 ;  /* 0x00000039ff39723e */ /* 0x000fe400000010ff */
[----:B------:R-:W-:-:S03]  /*2f00*/  LEA.HI.X R7, R7, R13, R56, 0x1, P2 ;  /* 0x0000000d07077211 */ /* 0x000fc600010f0c38 */
[----:B------:R0:W-:Y:S04]  /*2f10*/  @P1 STG.E.U16 desc[UR36][R20.64+0x2], R57 ;  /* 0x0000023914001986 */ /* 0x0001e8000c101524 */
[----:B------:R-:W2:Y:S01]  /*2f20*/  @P0 LDG.E.LTC128B.U16 R15, desc[UR36][R6.64] ;  /* 0x00000024060f0981 */ /* 0x000ea2000c1e1520 */
[----:B------:R-:W-:Y:S01]  /*2f30*/  IMAD.SHL.U32 R121, R96, 0x2, RZ ;  /* 0x0000000260797824 */ /* 0x000fe200078e00ff */
[----:B------:R-:W-:Y:S01]  /*2f40*/  IADD3 R116, P1, R10, R116, RZ ;  /* 0x000000740a747210 */ /* 0x000fe20007f3e0ff */
[----:B------:R-:W-:Y:S01]  /*2f50*/  BSSY B1, `(.L_x_36) ;  /* 0x0000011000017945 */ /* 0x000fe20003800000 */
[----:B------:R-:W-:Y:S02]  /*2f60*/  SHF.L.U64.HI R123, R96, 0x1, R95 ;  /* 0x00000001607b7819 */ /* 0x000fe4000001025f */
[----:B------:R-:W-:Y:S01]  /*2f70*/  IADD3 R112, P2, R121, R20, RZ ;  /* 0x0000001479707210 */ /* 0x000fe20007f5e0ff */
[----:B------:R-:W-:Y:S01]  /*2f80*/  IMAD.X R117, R11, 0x1, R113, P1 ;  /* 0x000000010b757824 */ /* 0x000fe200008e0671 */
[----:B------:R-:W-:-:S03]  /*2f90*/  ISETP.GT.AND P1, PT, R3, 0x8, P4 ;  /* 0x000000080300780c */ /* 0x000fc60002724270 */
[----:B------:R-:W-:Y:S02]  /*2fa0*/  IMAD.X R113, R123, 0x1, R21, P2 ;  /* 0x000000017b717824 */ /* 0x000fe400010e0615 */
[----:B------:R-:W-:-:S04]  /*2fb0*/  IMAD.WIDE.U32 R116, R23, R14, R116 ;  /* 0x0000000e17747225 */ /* 0x000fc800078e0074 */
[----:B0-----:R-:W-:Y:S02]  /*2fc0*/  IMAD.IADD R57, R103, 0x1, R117 ;  /* 0x0000000167397824 */ /* 0x001fe400078e0275 */
[----:B--2---:R-:W-:-:S04]  /*2fd0*/  IMAD.U32 R56, R15, 0x10000, RZ ;  /* 0x000100000f387824 */ /* 0x004fc800078e00ff */
[----:B------:R-:W-:Y:S01]  /*2fe0*/  FMUL R5, R56, R91 ;  /* 0x0000005b38057220 */ /* 0x000fe20000400000 */
[----:B------:R-:W-:-:S03]  /*2ff0*/  LEA R56, P3, R116, R12, 0x1 ;  /* 0x0000000c74387211 */ /* 0x000fc600078608ff */
[----:B------:R-:W-:Y:S01]  /*3000*/  FFMA R5, R58, R90, R5 ;  /* 0x0000005a3a057223 */ /* 0x000fe20000000005 */
[----:B------:R-:W-:-:S04]  /*3010*/  LEA.HI.X R57, R116, R13, R57, 0x1, P3 ;  /* 0x0000000d74397211 */ /* 0x000fc800018f0c39 */
[----:B------:R-:W-:-:S05]  /*3020*/  F2FP.BF16.F32.PACK_AB R5, RZ, R5 ;  /* 0x00000005ff05723e */ /* 0x000fca00000010ff */
[----:B------:R0:W-:Y:S01]  /*3030*/  @P0 STG.E.U16 desc[UR36][R112.64], R5 ;  /* 0x0000000570000986 */ /* 0x0001e2000c101524 */
[----:B------:R-:W-:Y:S05]  /*3040*/  @!P1 BRA `(.L_x_37) ;  /* 0x0000000000049947 */ /* 0x000fea0003800000 */
[----:B------:R2:W5:Y:S02]  /*3050*/  LDG.E.LTC128B.U16 R15, desc[UR36][R56.64+0x2] ;  /* 0x00000224380f7981 */ /* 0x000564000c1e1520 */
.L_x_37:
[----:B------:R-:W-:Y:S05]  /*3060*/  BSYNC B1 ;  /* 0x0000000000017941 */ /* 0x000fea0003800000 */
.L_x_36:
[----:B-----5:R-:W-:Y:S01]  /*3070*/  IMAD.U32 R6, R15, 0x10000, RZ ;  /* 0x000100000f067824 */ /* 0x020fe200078e00ff */
[----:B------:R-:W-:Y:S01]  /*3080*/  ISETP.GT.AND P4, PT, R4, 0x8, PT ;  /* 0x000000080400780c */ /* 0x000fe20003f84270 */
[----:B------:R-:W-:Y:S01]  /*3090*/  IMAD.MOV.U32 R58, RZ, RZ, R112 ;  /* 0x000000ffff3a7224 */ /* 0x000fe200078e0070 */
[----:B------:R-:W-:Y:S01]  /*30a0*/  BSSY B1, `(.L_x_38) ;  /* 0x000000b000017945 */ /* 0x000fe20003800000 */
[----:B------:R-:W-:Y:S01]  /*30b0*/  FMUL R6, R6, R91 ;  /* 0x0000005b06067220 */ /* 0x000fe20000400000 */
[----:B------:R-:W-:Y:S02]  /*30c0*/  ISETP.GT.AND P0, PT, R3, RZ, P4 ;  /* 0x000000ff0300720c */ /* 0x000fe40002704270 */
[----:B------:R-:W-:Y:S01]  /*30d0*/  P2R R117, PR, RZ, 0x10 ;  /* 0x00000010ff757803 */ /* 0x000fe20000000000 */
[----:B------:R-:W-:Y:S01]  /*30e0*/  FFMA R6, R59, R90, R6 ;  /* 0x0000005a3b067223 */ /* 0x000fe20000000006 */
[----:B------:R-:W-:Y:S01]  /*30f0*/  IMAD.MOV.U32 R59, RZ, RZ, R113 ;  /* 0x000000ffff3b7224 */ /* 0x000fe200078e0071 */
[----:B------:R-:W-:-:S03]  /*3100*/  PRMT R116, R15, 0x7610, R116 ;  /* 0x000076100f747816 */ /* 0x000fc60000000074 */
[----:B------:R-:W-:-:S05]  /*3110*/  F2FP.BF16.F32.PACK_AB R6, RZ, R6 ;  /* 0x00000006ff06723e */ /* 0x000fca00000010ff */
[----:B------:R3:W-:Y:S01]  /*3120*/  @P1 STG.E.U16 desc[UR36][R58.64+0x2], R6 ;  /* 0x000002063a001986 */ /* 0x0007e2000c101524 */
[----:B------:R-:W-:Y:S05]  /*3130*/  @!P0 BRA `(.L_x_39) ;  /* 0x0000000000048947 */ /* 0x000fea0003800000 */
[----:B------:R4:W5:Y:S02]  /*3140*/  LDG.E.LTC128B.U16 R116, desc[UR36][R8.64+0x10] ;  /* 0x0000102408747981 */ /* 0x000964000c1e1520 */
.L_x_39:
[----:B------:R-:W-:Y:S05]  /*3150*/  BSYNC B1 ;  /* 0x0000000000017941 */ /* 0x000fea0003800000 */
.L_x_38:
[----:B---3-5:R-:W-:Y:S01]  /*3160*/  IMAD.U32 R6, R116, 0x10000, RZ ;  /* 0x0001000074067824 */ /* 0x028fe200078e00ff */
[C---:B0-----:R-:W-:Y:S01]  /*3170*/  SHF.L.U64.HI R5, R97.reuse, 0x1, R94 ;  /* 0x0000000161057819 */ /* 0x041fe2000001025e */
[----:B------:R-:W-:Y:S01]  /*3180*/  IMAD.SHL.U32 R15, R97, 0x2, RZ ;  /* 0x00000002610f7824 */ /* 0x000fe200078e00ff */
[----:B------:R-:W-:Y:S01]  /*3190*/  ISETP.GT.AND P3, PT, R4, 0x9, PT ;  /* 0x000000090400780c */ /* 0x000fe20003f64270 */
[----:B------:R-:W-:Y:S01]  /*31a0*/  FMUL R7, R6, R91 ;  /* 0x0000005b06077220 */ /* 0x000fe20000400000 */
[----:B------:R-:W-:Y:S02]  /*31b0*/  BSSY B1, `(.L_x_40) ;  /* 0x000000a000017945 */ /* 0x000fe40003800000 */
[----:B------:R-:W-:Y:S01]  /*31c0*/  IADD3 R6, P1, P2, R15, R20, R121 ;  /* 0x000000140f067210 */ /* 0x000fe20007a3e079 */
[----:B------:R-:W-:Y:S01]  /*31d0*/  FFMA R60, R60, R90, R7 ;  /* 0x0000005a3c3c7223 */ /* 0x000fe20000000007 */
[----:B------:R-:W-:Y:S02]  /*31e0*/  P2R R120, PR, RZ, 0x8 ;  /* 0x00000008ff787803 */ /* 0x000fe40000000000 */
[----:B------:R-:W-:-:S02]  /*31f0*/  IADD3.X R7, R5, R21, R123, P1, P2 ;  /* 0x0000001505077210 */ /* 0x000fc40000fe447b */
[----:B------:R-:W-:Y:S02]  /*3200*/  F2FP.BF16.F32.PACK_AB R60, RZ, R60 ;  /* 0x0000003cff3c723e */ /* 0x000fe400000010ff */
[----:B------:R-:W-:-:S03]  /*3210*/  ISETP.GT.AND P1, PT, R3, RZ, P3 ;  /* 0x000000ff0300720c */ /* 0x000fc60001f24270 */
[----:B------:R0:W-:Y:S10]  /*3220*/  @P0 STG.E.U16 desc[UR36][R20.64+0x10], R60 ;  /* 0x0000103c14000986 */ /* 0x0001f4000c101524 */
[----:B------:R-:W-:Y:S05]  /*3230*/  @!P1 BRA `(.L_x_41) ;  /* 0x0000000000049947 */ /* 0x000fea0003800000 */
[----:B------:R3:W5:Y:S02]  /*3240*/  LDG.E.LTC128B.U16 R116, desc[UR36][R8.64+0x12] ;  /* 0x0000122408747981 */ /* 0x000764000c1e1520 */
.L_x_41:
[----:B------:R-:W-:Y:S05]  /*3250*/  BSYNC B1 ;  /* 0x0000000000017941 */ /* 0x000fea0003800000 */
.L_x_40:
[----:B0----5:R-:W-:Y:S01]  /*3260*/  IMAD.U32 R60, R116, 0x10000, RZ ;  /* 0x00010000743c7824 */ /* 0x021fe200078e00ff */
[----:B------:R-:W-:Y:S01]  /*3270*/  ISETP.GT.AND P0, PT, R3, 0x8, P4 ;  /* 0x000000080300780c */ /* 0x000fe20002704270 */
[----:B------:R-:W-:Y:S02]  /*3280*/  BSSY B1, `(.L_x_42) ;  /* 0x0000007000017945 */ /* 0x000fe40003800000 */
[----:B------:R-:W-:-:S04]  /*3290*/  FMUL R60, R60, R91 ;  /* 0x0000005b3c3c7220 */ /* 0x000fc80000400000 */
[----:B------:R-:W-:-:S05]  /*32a0*/  FFMA R60, R61, R90, R60 ;  /* 0x0000005a3d3c7223 */ /* 0x000fca000000003c */
[----:B------:R-:W-:-:S05]  /*32b0*/  F2FP.BF16.F32.PACK_AB R60, RZ, R60 ;  /* 0x0000003cff3c723e */ /* 0x000fca00000010ff */
[----:B------:R0:W-:Y:S01]  /*32c0*/  @P1 STG.E.U16 desc[UR36][R20.64+0x12], R60 ;  /* 0x0000123c14001986 */ /* 0x0001e2000c101524 */
[----:B------:R-:W-:Y:S05]  /*32d0*/  @!P0 BRA `(.L_x_43) ;  /* 0x0000000000048947 */ /* 0x000fea0003800000 */
[----:B------:R0:W5:Y:S02]  /*32e0*/  LDG.E.LTC128B.U16 R116, desc[UR36][R56.64+0x10] ;  /* 0x0000102438747981 */ /* 0x000164000c1e1520 */
.L_x_43:
[----:B------:R-:W-:Y:S05]  /*32f0*/  BSYNC B1 ;  /* 0x0000000000017941 */ /* 0x000fea0003800000 */
.L_x_42:
        /* <DEDUP_REMOVED lines=9> */
.L_x_45:
[----:B------:R-:W-:Y:S05]  /*3390*/  BSYNC B1 ;  /* 0x0000000000017941 */ /* 0x000fea0003800000 */
.L_x_44:
[----:B-----5:R-:W-:Y:S01]  /*33a0*/  IMAD.U32 R60, R116, 0x10000, RZ ;  /* 0x00010000743c7824 */ /* 0x020fe200078e00ff */
[----:B------:R-:W-:Y:S01]  /*33b0*/  IADD3 R123, P0, R110, 0x80, RZ ;  /* 0x000000806e7b7810 */ /* 0x000fe20007f1e0ff */
[----:B------:R-:W-:Y:S01]  /*33c0*/  BSSY B1, `(.L_x_46) ;  /* 0x000000b000017945 */ /* 0x000fe20003800000 */
[----:B------:R-:W-:Y:S01]  /*33d0*/  ISETP.GT.AND P2, PT, R4, 0x10, PT ;  /* 0x000000100400780c */ /* 0x000fe20003f44270 */
[----:B------:R-:W-:Y:S02]  /*33e0*/  FMUL R60, R60, R91 ;  /* 0x0000005b3c3c7220 */ /* 0x000fe40000400000 */
[----:B------:R-:W-:Y:S01]  /*33f0*/  IMAD.X R111, RZ, RZ, R111, P0 ;  /* 0x000000ffff6f7224 */ /* 0x000fe200000e066f */
[----:B------:R-:W-:Y:S01]  /*3400*/  ISETP.GT.AND P0, PT, R3, RZ, P2 ;  /* 0x000000ff0300720c */ /* 0x000fe20001704270 */
[----:B------:R-:W-:Y:S01]  /*3410*/  FFMA R60, R63, R90, R60 ;  /* 0x0000005a3f3c7223 */ /* 0x000fe2000000003c */
[----:B------:R-:W-:-:S04]  /*3420*/  P2R R121, PR, RZ, 0x4 ;  /* 0x00000004ff797803 */ /* 0x000fc80000000000 */
[----:B------:R-:W-:-:S05]  /*3430*/  F2FP.BF16.F32.PACK_AB R60, RZ, R60 ;  /* 0x0000003cff3c723e */ /* 0x000fca00000010ff */
[----:B------:R0:W-:Y:S02]  /*3440*/  @P1 STG.E.U16 desc[UR36][R58.64+0x12], R60 ;  /* 0x0000123c3a001986 */ /* 0x0001e4000c101524 */
[----:B------:R-:W-:Y:S05]  /*3450*/  @!P0 BRA `(.L_x_47) ;  /* 0x0000000000048947 */ /* 0x000fea0003800000 */
[----:B------:R0:W5:Y:S02]  /*3460*/  LDG.E.LTC128B.U16 R116, desc[UR36][R8.64+0x20] ;  /* 0x0000202408747981 */ /* 0x000164000c1e1520 */
.L_x_47:
[----:B------:R-:W-:Y:S05]  /*3470*/  BSYNC B1 ;  /* 0x0000000000017941 */ /* 0x000fea0003800000 */
.L_x_46:
[----:B0----5:R-:W-:Y:S01]  /*3480*/  IMAD.U32 R60, R116, 0x10000, RZ ;  /* 0x00010000743c7824 */ /* 0x021fe200078e00ff */
[----:B------:R-:W-:Y:S01]  /*3490*/  ISETP.GT.AND P1, PT, R4, 0x11, PT ;  /* 0x000000110400780c */ /* 0x000fe20003f24270 */
[-C--:B------:R-:W-:Y:S01]  /*34a0*/  IMAD.WIDE.U32 R62, R123, R108.reuse, R10 ;  /* 0x0000006c7b3e7225 */ /* 0x080fe200078e000a */
[----:B------:R-:W-:Y:S03]  /*34b0*/  BSSY B1, `(.L_x_48) ;  /* 0x0000021000017945 */ /* 0x000fe60003800000 */
[----:B------:R-:W-:Y:S01]  /*34c0*/  FMUL R61, R60, R91 ;  /* 0x0000005b3c3d7220 */ /* 0x000fe20000400000 */
[----:B------:R-:W-:-:S03]  /*34d0*/  IMAD R60, R111, R108, RZ ;  /* 0x0000006c6f3c7224 */ /* 0x000fc600078e02ff */
[----:B------:R-:W-:Y:S01]  /*34e0*/  FFMA R61, R64, R90, R61 ;  /* 0x0000005a403d7223 */ /* 0x000fe2000000003d */
[----:B------:R-:W-:-:S04]  /*34f0*/  IMAD R107, R123, R109, R60 ;  /* 0x0000006d7b6b7224 */ /* 0x000fc800078e023c */
[----:B------:R-:W-:Y:S01]  /*3500*/  F2FP.BF16.F32.PACK_AB R61, RZ, R61 ;  /* 0x0000003dff3d723e */ /* 0x000fe200000010ff */
[----:B------:R-:W-:-:S03]  /*3510*/  IMAD.IADD R63, R107, 0x1, R63 ;  /* 0x000000016b3f7824 */ /* 0x000fc600078e023f */
[----:B------:R-:W-:Y:S01]  /*3520*/  PRMT R64, R61, 0x7610, R64 ;  /* 0x000076103d407816 */ /* 0x000fe20000000040 */
[----:B------:R-:W-:-:S04]  /*3530*/  IMAD.WIDE.U32 R60, R123, R108, R104 ;  /* 0x0000006c7b3c7225 */ /* 0x000fc800078e0068 */
[----:B------:R0:W-:Y:S01]  /*3540*/  @P0 STG.E.U16 desc[UR36][R20.64+0x20], R64 ;  /* 0x0000204014000986 */ /* 0x0001e2000c101524 */
[----:B------:R-:W-:Y:S01]  /*3550*/  IMAD.WIDE.U32 R110, R23, R14, R62 ;  /* 0x0000000e176e7225 */ /* 0x000fe200078e003e */
[----:B------:R-:W-:-:S03]  /*3560*/  LEA R62, P0, R60, R12, 0x1 ;  /* 0x0000000c3c3e7211 */ /* 0x000fc600078008ff */
[----:B------:R-:W-:Y:S02]  /*3570*/  IMAD.IADD R61, R61, 0x1, R107 ;  /* 0x000000013d3d7824 */ /* 0x000fe400078e026b */
[----:B------:R-:W-:-:S03]  /*3580*/  IMAD.WIDE.U32 R108, R123, R108, R114 ;  /* 0x0000006c7b6c7225 */ /* 0x000fc600078e0072 */
[----:B------:R-:W-:Y:S01]  /*3590*/  LEA.HI.X R63, R60, R13, R61, 0x1, P0 ;  /* 0x0000000d3c3f7211 */ /* 0x000fe200000f0c3d */
[----:B------:R-:W-:Y:S01]  /*35a0*/  IMAD.IADD R61, R103, 0x1, R111 ;  /* 0x00000001673d7824 */ /* 0x000fe200078e026f */
[----:B------:R-:W-:Y:S01]  /*35b0*/  LEA R60, P0, R110, R12, 0x1 ;  /* 0x0000000c6e3c7211 */ /* 0x000fe200078008ff */
[----:B------:R-:W-:-:S03]  /*35c0*/  IMAD.IADD R107, R107, 0x1, R109 ;  /* 0x000000016b6b7824 */ /* 0x000fc600078e026d */
[----:B------:R-:W-:Y:S02]  /*35d0*/  LEA.HI.X R61, R110, R13, R61, 0x1, P0 ;  /* 0x0000000d6e3d7211 */ /* 0x000fe400000f0c3d */
[----:B------:R-:W-:-:S05]  /*35e0*/  IADD3 R106, P0, R106, R108, RZ ;  /* 0x0000006c6a6a7210 */ /* 0x000fca0007f1e0ff */
[----:B0-----:R-:W-:Y:S01]  /*35f0*/  IMAD.X R64, R107, 0x1, R105, P0 ;  /* 0x000000016b407824 */ /* 0x001fe200000e0669 */
[----:B------:R-:W-:-:S05]  /*3600*/  IADD3 R104, P0, R10, R108, RZ ;  /* 0x0000006c0a687210 */ /* 0x000fca0007f1e0ff */
[----:B------:R-:W-:Y:S01]  /*3610*/  IMAD.X R105, R11, 0x1, R107, P0 ;  /* 0x000000010b697824 */ /* 0x000fe200000e066b */
[----:B------:R-:W-:Y:S01]  /*3620*/  LEA R10, P0, R106, R12, 0x1 ;  /* 0x0000000c6a0a7211 */ /* 0x000fe200078008ff */
[----:B------:R-:W-:-:S03]  /*3630*/  IMAD.WIDE.U32 R104, R23, R14, R104 ;  /* 0x0000000e17687225 */ /* 0x000fc600078e0068 */
[----:B------:R-:W-:Y:S01]  /*3640*/  LEA.HI.X R11, R106, R13, R64, 0x1, P0 ;  /* 0x0000000d6a0b7211 */ /* 0x000fe200000f0c40 */
[----:B------:R-:W-:Y:S01]  /*3650*/  IMAD.IADD R103, R103, 0x1, R105 ;  /* 0x0000000167677824 */ /* 0x000fe200078e0269 */
[----:B------:R-:W-:-:S04]  /*3660*/  LEA R12, P0, R104, R12, 0x1 ;  /* 0x0000000c680c7211 */ /* 0x000fc800078008ff */
[----:B------:R-:W-:Y:S02]  /*3670*/  LEA.HI.X R13, R104, R13, R103, 0x1, P0 ;  /* 0x0000000d680d7211 */ /* 0x000fe400000f0c67 */
[----:B------:R-:W-:Y:S02]  /*3680*/  ISETP.GT.AND P0, PT, R3, RZ, P1 ;  /* 0x000000ff0300720c */ /* 0x000fe40000f04270 */
[----:B------:R-:W-:-:S11]  /*3690*/  P2R R103, PR, RZ, 0x2 ;  /* 0x00000002ff677803 */ /* 0x000fd60000000000 */
[----:B------:R-:W-:Y:S05]  /*36a0*/  @!P0 BRA `(.L_x_49) ;  /* 0x0000000000048947 */ /* 0x000fea0003800000 */
[----:B------:R0:W5:Y:S02]  /*36b0*/  LDG.E.LTC128B.U16 R116, desc[UR36][R8.64+0x22] ;  /* 0x0000222408747981 */ /* 0x000164000c1e1520 */
.L_x_49:
[----:B------:R-:W-:Y:S05]  /*36c0*/  BSYNC B1 ;  /* 0x0000000000017941 */ /* 0x000fea0003800000 */
.L_x_48:
[----:B-----5:R-:W-:Y:S01]  /*36d0*/  IMAD.U32 R14, R116, 0x10000, RZ ;  /* 0x00010000740e7824 */ /* 0x020fe200078e00ff */
[----:B------:R-:W-:Y:S03]  /*36e0*/  BSSY B1, `(.L_x_50) ;  /* 0x0000008000017945 */ /* 0x000fe60003800000 */
[----:B------:R-:W-:-:S04]  /*36f0*/  FMUL R14, R14, R91 ;  /* 0x0000005b0e0e7220 */ /* 0x000fc80000400000 */
[----:B------:R-:W-:-:S05]  /*3700*/  FFMA R14, R65, R90, R14 ;  /* 0x0000005a410e7223 */ /* 0x000fca000000000e */
[----:B------:R-:W-:-:S05]  /*3710*/  F2FP.BF16.F32.PACK_AB R14, RZ, R14 ;  /* 0x0000000eff0e723e */ /* 0x000fca00000010ff */
[----:B------:R0:W-:Y:S01]  /*3720*/  @P0 STG.E.U16 desc[UR36][R20.64+0x22], R14 ;  /* 0x0000220e14000986 */ /* 0x0001e2000c101524 */
[----:B------:R-:W-:-:S13]  /*3730*/  ISETP.GT.AND P0, PT, R3, 0x8, P2 ;  /* 0x000000080300780c */ /* 0x000fda0001704270 */
[----:B0-----:R-:W-:Y:S05]  /*3740*/  @!P0 BRA `(.L_x_51) ;  /* 0x0000000000048947 */ /* 0x001fea0003800000 */
[----:B------:R0:W5:Y:S02]  /*3750*/  LDG.E.LTC128B.U16 R116, desc[UR36][R56.64+0x20] ;  /* 0x0000202438747981 */ /* 0x000164000c1e1520 */
.L_x_51:
[----:B------:R-:W-:Y:S05]  /*3760*/  BSYNC B1 ;  /* 0x0000000000017941 */ /* 0x000fea0003800000 */
.L_x_50:
        /* <DEDUP_REMOVED lines=9> */
.L_x_53:
[----:B------:R-:W-:Y:S05]  /*3800*/  BSYNC B1 ;  /* 0x0000000000017941 */ /* 0x000fea0003800000 */
.L_x_52:
[----:B-----5:R-:W-:Y:S01]  /*3810*/  IMAD.U32 R14, R116, 0x10000, RZ ;  /* 0x00010000740e7824 */ /* 0x020fe200078e00ff */
[----:B------:R-:W-:Y:S01]  /*3820*/  ISETP.GT.AND P2, PT, R4, 0x18, PT ;  /* 0x000000180400780c */ /* 0x000fe20003f44270 */
[----:B------:R-:W-:Y:S02]  /*3830*/  BSSY B1, `(.L_x_54) ;  /* 0x0000009000017945 */ /* 0x000fe40003800000 */
[----:B------:R-:W-:Y:S01]  /*3840*/  FMUL R14, R14, R91 ;  /* 0x0000005b0e0e7220 */ /* 0x000fe20000400000 */
[----:B------:R-:W-:-:S03]  /*3850*/  P2R R104, PR, RZ, 0x4 ;  /* 0x00000004ff687803 */ /* 0x000fc60000000000 */
[----:B------:R-:W-:-:S05]  /*3860*/  FFMA R14, R67, R90, R14 ;  /* 0x0000005a430e7223 */ /* 0x000fca000000000e */
[----:B------:R-:W-:-:S05]  /*3870*/  F2FP.BF16.F32.PACK_AB R14, RZ, R14 ;  /* 0x0000000eff0e723e */ /* 0x000fca00000010ff */
[----:B------:R0:W-:Y:S01]  /*3880*/  @P0 STG.E.U16 desc[UR36][R58.64+0x22], R14 ;  /* 0x0000220e3a000986 */ /* 0x0001e2000c101524 */
[----:B------:R-:W-:-:S13]  /*3890*/  ISETP.GT.AND P0, PT, R3, RZ, P2 ;  /* 0x000000ff0300720c */ /* 0x000fda0001704270 */
[----:B0-----:R-:W-:Y:S05]  /*38a0*/  @!P0 BRA `(.L_x_55) ;  /* 0x0000000000048947 */ /* 0x001fea0003800000 */
[----:B------:R0:W5:Y:S02]  /*38b0*/  LDG.E.LTC128B.U16 R116, desc[UR36][R8.64+0x30] ;  /* 0x0000302408747981 */ /* 0x000164000c1e1520 */
.L_x_55:
[----:B------:R-:W-:Y:S05]  /*38c0*/  BSYNC B1 ;  /* 0x0000000000017941 */ /* 0x000fea0003800000 */
.L_x_54:
[----:B-----5:R-:W-:Y:S01]  /*38d0*/  IMAD.U32 R14, R116, 0x10000, RZ ;  /* 0x00010000740e7824 */ /* 0x020fe200078e00ff */
[----:B------:R-:W-:Y:S01]  /*38e0*/  ISETP.GT.AND P1, PT, R4, 0x19, PT ;  /* 0x000000190400780c */ /* 0x000fe20003f24270 */
[----:B------:R-:W-:Y:S02]  /*38f0*/  BSSY B1, `(.L_x_56) ;  /* 0x0000009000017945 */ /* 0x000fe40003800000 */
[----:B------:R-:W-:-:S04]  /*3900*/  FMUL R23, R14, R91 ;  /* 0x0000005b0e177220 */ /* 0x000fc80000400000 */
[----:B------:R-:W-:Y:S01]  /*3910*/  FFMA R23, R68, R90, R23 ;  /* 0x0000005a44177223 */ /* 0x000fe20000000017 */
[----:B------:R-:W-:-:S04]  /*3920*/  P2R R68, PR, RZ, 0x2 ;  /* 0x00000002ff447803 */ /* 0x000fc80000000000 */
[----:B------:R-:W-:-:S05]  /*3930*/  F2FP.BF16.F32.PACK_AB R23, RZ, R23 ;  /* 0x00000017ff17723e */ /* 0x000fca00000010ff */
[----:B------:R0:W-:Y:S01]  /*3940*/  @P0 STG.E.U16 desc[UR36][R20.64+0x30], R23 ;  /* 0x0000301714000986 */ /* 0x0001e2000c101524 */
[----:B------:R-:W-:-:S13]  /*3950*/  ISETP.GT.AND P0, PT, R3, RZ, P1 ;  /* 0x000000ff0300720c */ /* 0x000fda0000f04270 */
[----:B0-----:R-:W-:Y:S05]  /*3960*/  @!P0 BRA `(.L_x_57) ;  /* 0x0000000000048947 */ /* 0x001fea0003800000 */
[----:B------:R0:W5:Y:S02]  /*3970*/  LDG.E.LTC128B.U16 R116, desc[UR36][R8.64+0x32] ;  /* 0x0000322408747981 */ /* 0x000164000c1e1520 */
.L_x_57:
[----:B------:R-:W-:Y:S05]  /*3980*/  BSYNC B1 ;  /* 0x0000000000017941 */ /* 0x000fea0003800000 */
.L_x_56:
        /* <DEDUP_REMOVED lines=9> */
.L_x_59:
[----:B------:R-:W-:Y:S05]  /*3a20*/  BSYNC B1 ;  /* 0x0000000000017941 */ /* 0x000fea0003800000 */
.L_x_58:
        /* <DEDUP_REMOVED lines=9> */
.L_x_61:
[----:B------:R-:W-:Y:S05]  /*3ac0*/  BSYNC B1 ;  /* 0x0000000000017941 */ /* 0x000fea0003800000 */
.L_x_60:
        /* <DEDUP_REMOVED lines=11> */
.L_x_63:
[----:B------:R-:W-:Y:S05]  /*3b80*/  BSYNC B1 ;  /* 0x0000000000017941 */ /* 0x000fea0003800000 */
.L_x_62:
        /* <DEDUP_REMOVED lines=11> */
.L_x_65:
[----:B------:R-:W-:Y:S05]  /*3c40*/  BSYNC B1 ;  /* 0x0000000000017941 */ /* 0x000fea0003800000 */
.L_x_64:
        /* <DEDUP_REMOVED lines=9> */
.L_x_67:
[----:B------:R-:W-:Y:S05]  /*3ce0*/  BSYNC B1 ;  /* 0x0000000000017941 */ /* 0x000fea0003800000 */
.L_x_66:
        /* <DEDUP_REMOVED lines=9> */
.L_x_69:
[----:B------:R-:W-:Y:S05]  /*3d80*/  BSYNC B1 ;  /* 0x0000000000017941 */ /* 0x000fea0003800000 */
.L_x_68:
        /* <DEDUP_REMOVED lines=11> */
.L_x_71:
[----:B------:R-:W-:Y:S05]  /*3e40*/  BSYNC B1 ;  /* 0x0000000000017941 */ /* 0x000fea0003800000 */
.L_x_70:
        /* <DEDUP_REMOVED lines=11> */
.L_x_73:
[----:B------:R-:W-:Y:S05]  /*3f00*/  BSYNC B1 ;  /* 0x0000000000017941 */ /* 0x000fea0003800000 */
.L_x_72:
        /* <DEDUP_REMOVED lines=9> */
.L_x_75:
[----:B------:R-:W-:Y:S05]  /*3fa0*/  BSYNC B1 ;  /* 0x0000000000017941 */ /* 0x000fea0003800000 */
.L_x_74:
        /* <DEDUP_REMOVED lines=9> */
.L_x_77:
[----:B------:R-:W-:Y:S05]  /*4040*/  BSYNC B1 ;  /* 0x0000000000017941 */ /* 0x000fea0003800000 */
.L_x_76:
[----:B-----5:R-:W-:Y:S01]  /*4050*/  IMAD.U32 R14, R116, 0x10000, RZ ;  /* 0x00010000740e7824 */ /* 0x020fe200078e00ff */
[----:B------:R-:W-:Y:S01]  /*4060*/  ISETP.GT.AND P3, PT, R4, 0x30, PT ;  /* 0x000000300400780c */ /* 0x000fe20003f64270 */
[----:B------:R-:W-:Y:S02]  /*4070*/  BSSY B1, `(.L_x_78) ;  /* 0x0000008000017945 */ /* 0x000fe40003800000 */
[----:B------:R-:W-:-:S04]  /*4080*/  FMUL R14, R14, R91 ;  /* 0x0000005b0e0e7220 */ /* 0x000fc80000400000 */
[----:B------:R-:W-:-:S05]  /*4090*/  FFMA R14, R79, R90, R14 ;  /* 0x0000005a4f0e7223 */ /* 0x000fca000000000e */
[----:B------:R-:W-:-:S05]  /*40a0*/  F2FP.BF16.F32.PACK_AB R14, RZ, R14 ;  /* 0x0000000eff0e723e */ /* 0x000fca00000010ff */
[----:B------:R0:W-:Y:S01]  /*40b0*/  @P0 STG.E.U16 desc[UR36][R58.64+0x52], R14 ;  /* 0x0000520e3a000986 */ /* 0x0001e2000c101524 */
[----:B------:R-:W-:-:S13]  /*40c0*/  ISETP.GT.AND P0, PT, R3, RZ, P3 ;  /* 0x000000ff0300720c */ /* 0x000fda0001f04270 */
[----:B0-----:R-:W-:Y:S05]  /*40d0*/  @!P0 BRA `(.L_x_79) ;  /* 0x0000000000048947 */ /* 0x001fea0003800000 */
[----:B------:R0:W5:Y:S02]  /*40e0*/  LDG.E.LTC128B.U16 R116, desc[UR36][R8.64+0x60] ;  /* 0x0000602408747981 */ /* 0x000164000c1e1520 */
.L_x_79:
[----:B------:R-:W-:Y:S05]  /*40f0*/  BSYNC B1 ;  /* 0x0000000000017941 */ /* 0x000fea0003800000 */
.L_x_78:
        /* <DEDUP_REMOVED lines=10> */
.L_x_81:
[----:B------:R-:W-:Y:S05]  /*41a0*/  BSYNC B1 ;  /* 0x0000000000017941 */ /* 0x000fea0003800000 */
.L_x_80:
        /* <DEDUP_REMOVED lines=9> */
.L_x_83:
[----:B------:R-:W-:Y:S05]  /*4240*/  BSYNC B1 ;  /* 0x0000000000017941 */ /* 0x000fea0003800000 */
.L_x_82:
        /* <DEDUP_REMOVED lines=9> */
.L_x_85:
[----:B------:R-:W-:Y:S05]  /*42e0*/  BSYNC B1 ;  /* 0x0000000000017941 */ /* 0x000fea0003800000 */
.L_x_84:
        /* <DEDUP_REMOVED lines=10> */
.L_x_87:
[----:B------:R-:W-:Y:S05]  /*4390*/  BSYNC B1 ;  /* 0x0000000000017941 */ /* 0x000fea0003800000 */
.L_x_86:
[----:B-----5:R-:W-:Y:S01]  /*43a0*/  IMAD.U32 R14, R116, 0x10000, RZ ;  /* 0x00010000740e7824 */ /* 0x020fe200078e00ff */
[----:B------:R-:W-:Y:S03]  /*43b0*/  BSSY B1, `(.L_x_88) ;  /* 0x000000f000017945 */ /* 0x000fe60003800000 */
[----:B------:R-:W-:-:S04]  /*43c0*/  FMUL R23, R14, R91 ;  /* 0x0000005b0e177220 */ /* 0x000fc80000400000 */
[----:B------:R-:W-:-:S05]  /*43d0*/  FFMA R23, R84, R90, R23 ;  /* 0x0000005a54177223 */ /* 0x000fca0000000017 */
[----:B------:R-:W-:-:S05]  /*43e0*/  F2FP.BF16.F32.PACK_AB R23, RZ, R23 ;  /* 0x00000017ff17723e */ /* 0x000fca00000010ff */
[----:B------:R0:W-:Y:S01]  /*43f0*/  @P0 STG.E.U16 desc[UR36][R20.64+0x70], R23 ;  /* 0x0000701714000986 */ /* 0x0001e2000c101524 */
[----:B------:R-:W-:-:S05]  /*4400*/  IADD3 R64, P0, R15, R112, RZ ;  /* 0x000000700f407210 */ /* 0x000fca0007f1e0ff */
[----:B------:R-:W-:Y:S01]  /*4410*/  IMAD.X R65, R5, 0x1, R113, P0 ;  /* 0x0000000105417824 */ /* 0x000fe200000e0671 */
[----:B------:R-:W-:-:S05]  /*4420*/  IADD3 R66, P0, R15, R112, RZ ;  /* 0x000000700f427210 */ /* 0x000fca0007f1e0ff */
[----:B------:R-:W-:Y:S01]  /*4430*/  IMAD.X R67, R5, 0x1, R113, P0 ;  /* 0x0000000105437824 */ /* 0x000fe200000e0671 */
[----:B------:R-:W-:-:S05]  /*4440*/  IADD3 R14, P0, R15, R20, RZ ;  /* 0x000000140f0e7210 */ /* 0x000fca0007f1e0ff */
[----:B------:R-:W-:Y:S01]  /*4450*/  IMAD.X R15, R5, 0x1, R21, P0 ;  /* 0x00000001050f7824 */ /* 0x000fe200000e0615 */
[----:B------:R-:W-:-:S04]  /*4460*/  ISETP.GT.AND P0, PT, R4, 0x39, PT ;  /* 0x000000390400780c */ /* 0x000fc80003f04270 */
[----:B------:R-:W-:-:S13]  /*4470*/  ISETP.GT.AND P4, PT, R3, RZ, P0 ;  /* 0x000000ff0300720c */ /* 0x000fda0000784270 */
[----:B0-----:R-:W-:Y:S05]  /*4480*/  @!P4 BRA `(.L_x_89) ;  /* 0x000000000004c947 */ /* 0x001fea0003800000 */
[----:B------:R0:W5:Y:S02]  /*4490*/  LDG.E.LTC128B.U16 R116, desc[UR36][R8.64+0x72] ;  /* 0x0000722408747981 */ /* 0x000164000c1e1520 */
.L_x_89:
[----:B------:R-:W-:Y:S05]  /*44a0*/  BSYNC B1 ;  /* 0x0000000000017941 */ /* 0x000fea0003800000 */
.L_x_88:
        /* <DEDUP_REMOVED lines=9> */
.L_x_91:
[----:B------:R-:W-:Y:S05]  /*4540*/  BSYNC B1 ;  /* 0x0000000000017941 */ /* 0x000fea0003800000 */
.L_x_90:
        /* <DEDUP_REMOVED lines=9> */
.L_x_93:
[----:B------:R-:W-:Y:S05]  /*45e0*/  BSYNC B1 ;  /* 0x0000000000017941 */ /* 0x000fea0003800000 */
.L_x_92:
[----:B-----5:R-:W-:-:S04]  /*45f0*/  IMAD.U32 R4, R116, 0x10000, RZ ;  /* 0x0001000074047824 */ /* 0x020fc800078e00ff */
[----:B------:R-:W-:-:S04]  /*4600*/  FMUL R4, R4, R91 ;  /* 0x0000005b04047220 */ /* 0x000fc80000400000 */
[----:B------:R-:W-:-:S05]  /*4610*/  FFMA R4, R87, R90, R4 ;  /* 0x0000005a57047223 */ /* 0x000fca0000000004 */
[----:B------:R-:W-:-:S04]  /*4620*/  F2FP.BF16.F32.PACK_AB R4, RZ, R4 ;  /* 0x00000004ff04723e */ /* 0x000fc800000010ff */
[----:B-1-34-:R-:W-:-:S05]  /*4630*/  PRMT R8, R4, 0x7610, R8 ;  /* 0x0000761004087816 */ /* 0x01afca0000000008 */
[----:B------:R1:W-:Y:S01]  /*4640*/  @P4 STG.E.U16 desc[UR36][R58.64+0x72], R8 ;  /* 0x000072083a004986 */ /* 0x0003e2000c101524 */
[----:B------:R-:W-:-:S13]  /*4650*/  ISETP.GT.AND P4, PT, R3, 0x80, P6 ;  /* 0x000000800300780c */ /* 0x000fda0003784270 */
[----:B------:R-:W3:Y:S01]  /*4660*/  @P4 LDG.E.LTC128B.U16 R116, desc[UR36][R62.64] ;  /* 0x000000243e744981 */ /* 0x000ee2000c1e1520 */
[----:B------:R-:W-:Y:S01]  /*4670*/  BSSY B1, `(.L_x_94) ;  /* 0x000000a000017945 */ /* 0x000fe20003800000 */
[----:B---3--:R-:W-:-:S04]  /*4680*/  IMAD.U32 R4, R116, 0x10000, RZ ;  /* 0x0001000074047824 */ /* 0x008fc800078e00ff */
[----:B------:R-:W-:-:S04]  /*4690*/  FMUL R5, R4, R91 ;  /* 0x0000005b04057220 */ /* 0x000fc80000400000 */
[----:B------:R-:W-:-:S05]  /*46a0*/  FFMA R5, R24, R90, R5 ;  /* 0x0000005a18057223 */ /* 0x000fca0000000005 */
[----:B------:R-:W-:-:S05]  /*46b0*/  F2FP.BF16.F32.PACK_AB R5, RZ, R5 ;  /* 0x00000005ff05723e */ /* 0x000fca00000010ff */
[----:B------:R1:W-:Y:S01]  /*46c0*/  @P4 STG.E.U16 desc[UR36][R14.64], R5 ;  /* 0x000000050e004986 */ /* 0x0003e2000c101524 */
[----:B------:R-:W-:-:S04]  /*46d0*/  ISETP.NE.AND P4, PT, R119, RZ, PT ;  /* 0x000000ff7700720c */ /* 0x000fc80003f85270 */
[----:B------:R-:W-:-:S13]  /*46e0*/  ISETP.GT.AND P4, PT, R3, 0x80, P4 ;  /* 0x000000800300780c */ /* 0x000fda0002784270 */
[----:B-1----:R-:W-:Y:S05]  /*46f0*/  @!P4 BRA `(.L_x_95) ;  /* 0x000000000004c947 */ /* 0x002fea0003800000 */
[----:B------:R1:W5:Y:S02]  /*4700*/  LDG.E.LTC128B.U16 R116, desc[UR36][R60.64+0x2] ;  /* 0x000002243c747981 */ /* 0x000364000c1e1520 */
.L_x_95:
[----:B------:R-:W-:Y:S05]  /*4710*/  BSYNC B1 ;  /* 0x0000000000017941 */ /* 0x000fea0003800000 */
.L_x_94:
[----:B-----5:R-:W-:Y:S01]  /*4720*/  IMAD.U32 R4, R116, 0x10000, RZ ;  /* 0x0001000074047824 */ /* 0x020fe200078e00ff */
[----:B------:R-:W-:Y:S01]  /*4730*/  ISETP.GT.AND P6, PT, R3, 0x88, P6 ;  /* 0x000000880300780c */ /* 0x000fe200037c4270 */
[----:B------:R-:W-:Y:S01]  /*4740*/  @P4 IMAD.MOV.U32 R5, RZ, RZ, R15 ;  /* 0x000000ffff054224 */ /* 0x000fe200078e000f */
[----:B------:R-:W-:Y:S01]  /*4750*/  BSSY B1, `(.L_x_96) ;  /* 0x0000009000017945 */ /* 0x000fe20003800000 */
[----:B------:R-:W-:-:S04]  /*4760*/  FMUL R4, R4, R91 ;  /* 0x0000005b04047220 */ /* 0x000fc80000400000 */
[----:B------:R-:W-:-:S05]  /*4770*/  FFMA R4, R25, R90, R4 ;  /* 0x0000005a19047223 */ /* 0x000fca0000000004 */
[----:B------:R-:W-:-:S04]  /*4780*/  F2FP.BF16.F32.PACK_AB R4, RZ, R4 ;  /* 0x00000004ff04723e */ /* 0x000fc800000010ff */
[----:B------:R-:W-:Y:S01]  /*4790*/  PRMT R8, R4, 0x7610, R8 ;  /* 0x0000761004087816 */ /* 0x000fe20000000008 */
[----:B------:R-:W-:-:S05]  /*47a0*/  @P4 IMAD.MOV.U32 R4, RZ, RZ, R14 ;  /* 0x000000ffff044224 */ /* 0x000fca00078e000e */
[----:B------:R3:W-:Y:S01]  /*47b0*/  @P4 STG.E.U16 desc[UR36][R4.64+0x2], R8 ;  /* 0x0000020804004986 */ /* 0x0007e2000c101524 */
[----:B------:R-:W-:Y:S05]  /*47c0*/  @!P6 BRA `(.L_x_97) ;  /* 0x000000000004e947 */ /* 0x000fea0003800000 */
[----:B------:R4:W5:Y:S02]  /*47d0*/  LDG.E.LTC128B.U16 R116, desc[UR36][R10.64] ;  /* 0x000000240a747981 */ /* 0x000964000c1e1520 */
.L_x_97:
[----:B------:R-:W-:Y:S05]  /*47e0*/  BSYNC B1 ;  /* 0x0000000000017941 */ /* 0x000fea0003800000 */
.L_x_96:
[----:B---3-5:R-:W-:Y:S01]  /*47f0*/  IMAD.U32 R4, R116, 0x10000, RZ ;  /* 0x0001000074047824 */ /* 0x028fe200078e00ff */
[----:B------:R-:W-:Y:S01]  /*4800*/  ISETP.NE.AND P4, PT, R119, RZ, PT ;  /* 0x000000ff7700720c */ /* 0x000fe20003f85270 */
[----:B------:R-:W-:Y:S02]  /*4810*/  BSSY B1, `(.L_x_98) ;  /* 0x0000008000017945 */ /* 0x000fe40003800000 */
[----:B------:R-:W-:Y:S01]  /*4820*/  FMUL R5, R4, R91 ;  /* 0x0000005b04057220 */ /* 0x000fe20000400000 */
[----:B------:R-:W-:-:S03]  /*4830*/  ISETP.GT.AND P4, PT, R3, 0x88, P4 ;  /* 0x000000880300780c */ /* 0x000fc60002784270 */
[----:B------:R-:W-:-:S05]  /*4840*/  FFMA R5, R26, R90, R5 ;  /* 0x0000005a1a057223 */ /* 0x000fca0000000005 */
[----:B------:R-:W-:-:S05]  /*4850*/  F2FP.BF16.F32.PACK_AB R5, RZ, R5 ;  /* 0x00000005ff05723e */ /* 0x000fca00000010ff */
[----:B------:R3:W-:Y:S01]  /*4860*/  @P6 STG.E.U16 desc[UR36][R64.64], R5 ;  /* 0x0000000540006986 */ /* 0x0007e2000c101524 */
[----:B------:R-:W-:Y:S05]  /*4870*/  @!P4 BRA `(.L_x_99) ;  /* 0x000000000004c947 */ /* 0x000fea0003800000 */
[----:B------:R0:W5:Y:S02]  /*4880*/  LDG.E.LTC128B.U16 R116, desc[UR36][R12.64+0x2] ;  /* 0x000002240c747981 */ /* 0x000164000c1e1520 */
.L_x_99:
[----:B------:R-:W-:Y:S05]  /*4890*/  BSYNC B1 ;  /* 0x0000000000017941 */ /* 0x000fea0003800000 */
.L_x_98:
[----:B-----5:R-:W-:Y:S01]  /*48a0*/  IMAD.U32 R4, R116, 0x10000, RZ ;  /* 0x0001000074047824 */ /* 0x020fe200078e00ff */
[----:B------:R-:W-:Y:S01]  /*48b0*/  ISETP.NE.AND P6, PT, R117, RZ, PT ;  /* 0x000000ff7500720c */ /* 0x000fe20003fc5270 */
[----:B------:R-:W-:Y:S02]  /*48c0*/  BSSY B1, `(.L_x_100) ;  /* 0x0000008000017945 */ /* 0x000fe40003800000 */
[----:B------:R-:W-:-:S04]  /*48d0*/  FMUL R4, R4, R91 ;  /* 0x0000005b04047220 */ /* 0x000fc80000400000 */
[----:B------:R-:W-:-:S05]  /*48e0*/  FFMA R4, R27, R90, R4 ;  /* 0x0000005a1b047223 */ /* 0x000fca0000000004 */
[----:B------:R-:W-:-:S05]  /*48f0*/  F2FP.BF16.F32.PACK_AB R4, RZ, R4 ;  /* 0x00000004ff04723e */ /* 0x000fca00000010ff */
[----:B------:R0:W-:Y:S01]  /*4900*/  @P4 STG.E.U16 desc[UR36][R66.64+0x2], R4 ;  /* 0x0000020442004986 */ /* 0x0001e2000c101524 */
[----:B------:R-:W-:-:S13]  /*4910*/  ISETP.GT.AND P4, PT, R3, 0x80, P6 ;  /* 0x000000800300780c */ /* 0x000fda0003784270 */
[----:B0-----:R-:W-:Y:S05]  /*4920*/  @!P4 BRA `(.L_x_101) ;  /* 0x000000000004c947 */ /* 0x001fea0003800000 */
[----:B------:R0:W5:Y:S02]  /*4930*/  LDG.E.LTC128B.U16 R116, desc[UR36][R60.64+0x10] ;  /* 0x000010243c747981 */ /* 0x000164000c1e1520 */
.L_x_101:
[----:B------:R-:W-:Y:S05]  /*4940*/  BSYNC B1 ;  /* 0x0000000000017941 */ /* 0x000fea0003800000 */
.L_x_100:
[----:B-----5:R-:W-:Y:S01]  /*4950*/  IMAD.U32 R4, R116, 0x10000, RZ ;  /* 0x0001000074047824 */ /* 0x020fe200078e00ff */
[----:B------:R-:W-:Y:S01]  /*4960*/  ISETP.NE.AND P6, PT, R120, RZ, PT ;  /* 0x000000ff7800720c */ /* 0x000fe20003fc5270 */
[----:B------:R-:W-:Y:S02]  /*4970*/  BSSY B1, `(.L_x_102) ;  /* 0x000000b000017945 */ /* 0x000fe40003800000 */
[----:B---3--:R-:W-:Y:S01]  /*4980*/  FMUL R5, R4, R91 ;  /* 0x0000005b04057220 */ /* 0x008fe20000400000 */
[----:B------:R-:W-:-:S03]  /*4990*/  @P4 IMAD.MOV.U32 R4, RZ, RZ, R14 ;  /* 0x000000ffff044224 */ /* 0x000fc600078e000e */
[----:B------:R-:W-:-:S05]  /*49a0*/  FFMA R5, R28, R90, R5 ;  /* 0x0000005a1c057223 */ /* 0x000fca0000000005 */
[----:B------:R-:W-:-:S04]  /*49b0*/  F2FP.BF16.F32.PACK_AB R5, RZ, R5 ;  /* 0x00000005ff05723e */ /* 0x000fc800000010ff */
[----:B------:R-:W-:Y:S01]  /*49c0*/  PRMT R8, R5, 0x7610, R8 ;  /* 0x0000761005087816 */ /* 0x000fe20000000008 */
[----:B------:R-:W-:-:S05]  /*49d0*/  @P4 IMAD.MOV.U32 R5, RZ, RZ, R15 ;  /* 0x000000ffff054224 */ /* 0x000fca00078e000f */
[----:B------:R3:W-:Y:S01]  /*49e0*/  @P4 STG.E.U16 desc[UR36][R4.64+0x10], R8 ;  /* 0x0000100804004986 */ /* 0x0007e2000c101524 */
[----:B------:R-:W-:-:S13]  /*49f0*/  ISETP.GT.AND P4, PT, R3, 0x80, P6 ;  /* 0x000000800300780c */ /* 0x000fda0003784270 */
[----:B---3--:R-:W-:Y:S05]  /*4a00*/  @!P4 BRA `(.L_x_103) ;  /* 0x000000000004c947 */ /* 0x008fea0003800000 */
[----:B------:R3:W5:Y:S02]  /*4a10*/  LDG.E.LTC128B.U16 R116, desc[UR36][R60.64+0x12] ;  /* 0x000012243c747981 */ /* 0x000764000c1e1520 */
.L_x_103:
[----:B------:R-:W-:Y:S05]  /*4a20*/  BSYNC B1 ;  /* 0x0000000000017941 */ /* 0x000fea0003800000 */
.L_x_102:
[----:B-----5:R-:W-:Y:S01]  /*4a30*/  IMAD.U32 R4, R116, 0x10000, RZ ;  /* 0x0001000074047824 */ /* 0x020fe200078e00ff */
[----:B------:R-:W-:Y:S01]  /*4a40*/  BSSY B1, `(.L_x_104) ;  /* 0x000000c000017945 */ /* 0x000fe20003800000 */
[----:B------:R-:W-:Y:S02]  /*4a50*/  @P4 IMAD.MOV.U32 R5, RZ, RZ, R15 ;  /* 0x000000ffff054224 */ /* 0x000fe400078e000f */
[----:B------:R-:W-:-:S04]  /*4a60*/  FMUL R4, R4, R91 ;  /* 0x0000005b04047220 */ /* 0x000fc80000400000 */
[----:B------:R-:W-:-:S05]  /*4a70*/  FFMA R4, R29, R90, R4 ;  /* 0x0000005a1d047223 */ /* 0x000fca0000000004 */
[----:B------:R-:W-:-:S04]  /*4a80*/  F2FP.BF16.F32.PACK_AB R4, RZ, R4 ;  /* 0x00000004ff04723e */ /* 0x000fc800000010ff */
[----:B------:R-:W-:Y:S01]  /*4a90*/  PRMT R8, R4, 0x7610, R8 ;  /* 0x0000761004087816 */ /* 0x000fe20000000008 */
[----:B------:R-:W-:-:S05]  /*4aa0*/  @P4 IMAD.MOV.U32 R4, RZ, RZ, R14 ;  /* 0x000000ffff044224 */ /* 0x000fca00078e000e */
[----:B------:R0:W-:Y:S01]  /*4ab0*/  @P4 STG.E.U16 desc[UR36][R4.64+0x12], R8 ;  /* 0x0000120804004986 */ /* 0x0001e2000c101524 */
[----:B------:R-:W-:-:S04]  /*4ac0*/  ISETP.NE.AND P4, PT, R117, RZ, PT ;  /* 0x000000ff7500720c */ /* 0x000fc80003f85270 */
[----:B------:R-:W-:-:S13]  /*4ad0*/  ISETP.GT.AND P4, PT, R3, 0x88, P4 ;  /* 0x000000880300780c */ /* 0x000fda0002784270 */
[----:B0-----:R-:W-:Y:S05]  /*4ae0*/  @!P4 BRA `(.L_x_105) ;  /* 0x000000000004c947 */ /* 0x001fea0003800000 */
[----:B------:R0:W5:Y:S02]  /*4af0*/  LDG.E.LTC128B.U16 R116, desc[UR36][R12.64+0x10] ;  /* 0x000010240c747981 */ /* 0x000164000c1e1520 */
.L_x_105:
[----:B------:R-:W-:Y:S05]  /*4b00*/  BSYNC B1 ;  /* 0x0000000000017941 */ /* 0x000fea0003800000 */
.L_x_104:
        /* <DEDUP_REMOVED lines=9> */
.L_x_107:
[----:B------:R-:W-:Y:S05]  /*4ba0*/  BSYNC B1 ;  /* 0x0000000000017941 */ /* 0x000fea0003800000 */
.L_x_106:
[----:B-----5:R-:W-:Y:S01]  /*4bb0*/  IMAD.U32 R4, R116, 0x10000, RZ ;  /* 0x0001000074047824 */ /* 0x020fe200078e00ff */
[----:B------:R-:W-:Y:S01]  /*4bc0*/  ISETP.NE.AND P6, PT, R121, RZ, PT ;  /* 0x000000ff7900720c */ /* 0x000fe20003fc5270 */
        /* <DEDUP_REMOVED lines=8> */
[----:B------:R-:W-:-:S13]  /*4c50*/  ISETP.GT.AND P4, PT, R3, 0x80, P6 ;  /* 0x000000800300780c */ /* 0x000fda0003784270 */
[----:B0-----:R-:W-:Y:S05]  /*4c60*/  @!P4 BRA `(.L_x_109) ;  /* 0x000000000004c947 */ /* 0x001fea0003800000 */
[----:B------:R0:W5:Y:S02]  /*4c70*/  LDG.E.LTC128B.U16 R116, desc[UR36][R60.64+0x20] ;  /* 0x000020243c747981 */ /* 0x000164000c1e1520 */
.L_x_109:
[----:B------:R-:W-:Y:S05]  /*4c80*/  BSYNC B1 ;  /* 0x0000000000017941 */ /* 0x000fea0003800000 */
.L_x_108:
[----:B-----5:R-:W-:Y:S01]  /*4c90*/  IMAD.U32 R4, R116, 0x10000, RZ ;  /* 0x0001000074047824 */ /* 0x020fe200078e00ff */
[----:B------:R-:W-:Y:S01]  /*4ca0*/  ISETP.NE.AND P6, PT, R103, RZ, PT ;  /* 0x000000ff6700720c */ /* 0x000fe20003fc5270 */
[----:B------:R-:W-:Y:S02]  /*4cb0*/  BSSY B1, `(.L_x_110) ;  /* 0x000000b000017945 */ /* 0x000fe40003800000 */
[----:B------:R-:W-:Y:S01]  /*4cc0*/  FMUL R5, R4, R91 ;  /* 0x0000005b04057220 */ /* 0x000fe20000400000 */
[----:B------:R-:W-:-:S03]  /*4cd0*/  @P4 IMAD.MOV.U32 R4, RZ, RZ, R14 ;  /* 0x000000ffff044224 */ /* 0x000fc600078e000e */
        /* <DEDUP_REMOVED lines=8> */
.L_x_111:
[----:B------:R-:W-:Y:S05]  /*4d60*/  BSYNC B1 ;  /* 0x0000000000017941 */ /* 0x000fea0003800000 */
.L_x_110:
        /* <DEDUP_REMOVED lines=13> */
.L_x_113:
[----:B------:R-:W-:Y:S05]  /*4e40*/  BSYNC B1 ;  /* 0x0000000000017941 */ /* 0x000fea0003800000 */
.L_x_112:
[----:B-----5:R-:W-:Y:S01]  /*4e50*/  IMAD.U32 R4, R116, 0x10000, RZ ;  /* 0x0001000074047824 */ /* 0x020fe200078e00ff */
[----:B------:R-:W-:Y:S03]  /*4e60*/  BSSY B1, `(.L_x_114) ;  /* 0x000000b000017945 */ /* 0x000fe60003800000 */
        /* <DEDUP_REMOVED lines=10> */
.L_x_115:
[----:B------:R-:W-:Y:S05]  /*4f10*/  BSYNC B1 ;  /* 0x0000000000017941 */ /* 0x000fea0003800000 */
.L_x_114:
        /* <DEDUP_REMOVED lines=13> */
.L_x_117:
[----:B------:R-:W-:Y:S05]  /*4ff0*/  BSYNC B1 ;  /* 0x0000000000017941 */ /* 0x000fea0003800000 */
.L_x_116:
        /* <DEDUP_REMOVED lines=13> */
.L_x_119:
[----:B------:R-:W-:Y:S05]  /*50d0*/  BSYNC B1 ;  /* 0x0000000000017941 */ /* 0x000fea0003800000 */
.L_x_118:
        /* <DEDUP_REMOVED lines=13> */
.L_x_121:
[----:B------:R-:W-:Y:S05]  /*51b0*/  BSYNC B1 ;  /* 0x0000000000017941 */ /* 0x000fea0003800000 */
.L_x_120:
        /* <DEDUP_REMOVED lines=12> */
.L_x_123:
[----:B------:R-:W-:Y:S05]  /*5280*/  BSYNC B1 ;  /* 0x0000000000017941 */ /* 0x000fea0003800000 */
.L_x_122:
        /* <DEDUP_REMOVED lines=13> */
.L_x_125:
[----:B------:R-:W-:Y:S05]  /*5360*/  BSYNC B1 ;  /* 0x0000000000017941 */ /* 0x000fea0003800000 */
.L_x_124:
        /* <DEDUP_REMOVED lines=13> */
.L_x_127:
[----:B------:R-:W-:Y:S05]  /*5440*/  BSYNC B1 ;  /* 0x0000000000017941 */ /* 0x000fea0003800000 */
.L_x_126:
        /* <DEDUP_REMOVED lines=13> */
.L_x_129:
[----:B------:R-:W-:Y:S05]  /*5520*/  BSYNC B1 ;  /* 0x0000000000017941 */ /* 0x000fea0003800000 */
.L_x_128:
        /* <DEDUP_REMOVED lines=12> */
.L_x_131:
[----:B------:R-:W-:Y:S05]  /*55f0*/  BSYNC B1 ;  /* 0x0000000000017941 */ /* 0x000fea0003800000 */
.L_x_130:
        /* <DEDUP_REMOVED lines=13> */
.L_x_133:
[----:B------:R-:W-:Y:S05]  /*56d0*/  BSYNC B1 ;  /* 0x0000000000017941 */ /* 0x000fea0003800000 */
.L_x_132:
        /* <DEDUP_REMOVED lines=12> */
.L_x_135:
[----:B------:R-:W-:Y:S05]  /*57a0*/  BSYNC B1 ;  /* 0x0000000000017941 */ /* 0x000fea0003800000 */
.L_x_134:
        /* <DEDUP_REMOVED lines=12> */
.L_x_137:
[----:B------:R-:W-:Y:S05]  /*5870*/  BSYNC B1 ;  /* 0x0000000000017941 */ /* 0x000fea0003800000 */
.L_x_136:
[----:B-----5:R-:W-:Y:S01]  /*5880*/  IMAD.U32 R4, R116, 0x10000, RZ ;  /* 0x0001000074047824 */ /* 0x020fe200078e00ff */
[----:B------:R-:W-:Y:S01]  /*5890*/  ISETP.GT.AND P5, PT, R3, 0x88, P5 ;  /* 0x000000880300780c */ /* 0x000fe20002fa4270 */
        /* <DEDUP_REMOVED lines=8> */
[----:B------:R-:W-:Y:S05]  /*5920*/  @!P5 BRA `(.L_x_139) ;  /* 0x000000000004d947 */ /* 0x000fea0003800000 */
[----:B------:R0:W5:Y:S02]  /*5930*/  LDG.E.LTC128B.U16 R116, desc[UR36][R12.64+0x52] ;  /* 0x000052240c747981 */ /* 0x000164000c1e1520 */
.L_x_139:
[----:B------:R-:W-:Y:S05]  /*5940*/  BSYNC B1 ;  /* 0x0000000000017941 */ /* 0x000fea0003800000 */
.L_x_138:
[----:B0----5:R-:W-:Y:S01]  /*5950*/  IMAD.U32 R4, R116, 0x10000, RZ ;  /* 0x0001000074047824 */ /* 0x021fe200078e00ff */
        /* <DEDUP_REMOVED lines=11> */
.L_x_141:
[----:B------:R-:W-:Y:S05]  /*5a10*/  BSYNC B1 ;  /* 0x0000000000017941 */ /* 0x000fea0003800000 */
.L_x_140:
[----:B0----5:R-:W-:Y:S01]  /*5a20*/  IMAD.U32 R4, R116, 0x10000, RZ ;  /* 0x0001000074047824 */ /* 0x021fe200078e00ff */
        /* <DEDUP_REMOVED lines=11> */
.L_x_143:
[----:B------:R-:W-:Y:S05]  /*5ae0*/  BSYNC B1 ;  /* 0x0000000000017941 */ /* 0x000fea0003800000 */
.L_x_142:
        /* <DEDUP_REMOVED lines=12> */
.L_x_145:
[----:B------:R-:W-:Y:S05]  /*5bb0*/  BSYNC B1 ;  /* 0x0000000000017941 */ /* 0x000fea0003800000 */
.L_x_144:
        /* <DEDUP_REMOVED lines=12> */
.L_x_147:
[----:B------:R-:W-:Y:S05]  /*5c80*/  BSYNC B1 ;  /* 0x0000000000017941 */ /* 0x000fea0003800000 */
.L_x_146:
        /* <DEDUP_REMOVED lines=12> */
.L_x_149:
[----:B------:R-:W-:Y:S05]  /*5d50*/  BSYNC B1 ;  /* 0x0000000000017941 */ /* 0x000fea0003800000 */
.L_x_148:
        /* <DEDUP_REMOVED lines=12> */
.L_x_151:
[----:B------:R-:W-:Y:S05]  /*5e20*/  BSYNC B1 ;  /* 0x0000000000017941 */ /* 0x000fea0003800000 */
.L_x_150:
        /* <DEDUP_REMOVED lines=9> */
.L_x_153:
[----:B------:R-:W-:Y:S05]  /*5ec0*/  BSYNC B1 ;  /* 0x0000000000017941 */ /* 0x000fea0003800000 */
.L_x_152:
        /* <DEDUP_REMOVED lines=12> */
.L_x_155:
[----:B------:R-:W-:Y:S05]  /*5f90*/  BSYNC B1 ;  /* 0x0000000000017941 */ /* 0x000fea0003800000 */
.L_x_154:
[----:B------:R-:W-:Y:S05]  /*5fa0*/  @!P0 BRA `(.L_x_156) ;  /* 0x0000001400848947 */ /* 0x000fea0003800000 */
[----:B-----5:R-:W-:-:S04]  /*5fb0*/  IMAD.U32 R116, R116, 0x10000, RZ ;  /* 0x0001000074747824 */ /* 0x020fc800078e00ff */
[----:B------:R-:W-:-:S04]  /*5fc0*/  FMUL R116, R116, R91 ;  /* 0x0000005b74747220 */ /* 0x000fc80000400000 */
[----:B------:R-:W-:-:S05]  /*5fd0*/  FFMA R116, R55, R90, R116 ;  /* 0x0000005a37747223 */ /* 0x000fca0000000074 */
[----:B------:R-:W-:-:S05]  /*5fe0*/  F2FP.BF16.F32.PACK_AB R116, RZ, R116 ;  /* 0x00000074ff74723e */ /* 0x000fca00000010ff */
[----:B------:R0:W-:Y:S01]  /*5ff0*/  STG.E.U16 desc[UR36][R6.64+0x72], R116 ;  /* 0x0000727406007986 */ /* 0x0001e2000c101524 */
[----:B------:R-:W-:Y:S05]  /*6000*/  BRA `(.L_x_156) ;  /* 0x00000014006c7947 */ /* 0x000fea0003800000 */
.L_x_33:
[----:B------:R-:W-:Y:S01]  /*6010*/  ULDC.64 UR4, c[0x0][0x5c0] ;  /* 0x0001700000047ab9 */ /* 0x000fe20000000a00 */
[-C--:B------:R-:W-:Y:S01]  /*6020*/  FMUL R56, R56, R90.reuse ;  /* 0x0000005a38387220 */ /* 0x080fe20000400000 */
[----:B------:R-:W-:Y:S01]  /*6030*/  LEA R10, P1, R112, UR4, 0x1 ;  /* 0x00000004700a7c11 */ /* 0x000fe2000f8208ff */
[----:B------:R-:W-:Y:S01]  /*6040*/  IMAD.SHL.U32 R7, R96, 0x2, RZ ;  /* 0x0000000260077824 */ /* 0x000fe200078e00ff */
[----:B------:R-:W-:Y:S01]  /*6050*/  ISETP.GT.AND P3, PT, R4, 0x1, PT ;  /* 0x000000010400780c */ /* 0x000fe20003f64270 */
[----:B------:R-:W-:Y:S01]  /*6060*/  FMUL R57, R57, R90 ;  /* 0x0000005a39397220 */ /* 0x000fe20000400000 */
[----:B------:R-:W-:Y:S01]  /*6070*/  F2FP.BF16.F32.PACK_AB R56, RZ, R56 ;  /* 0x00000038ff38723e */ /* 0x000fe200000010ff */
[-C--:B------:R-:W-:Y:S01]  /*6080*/  FMUL R58, R58, R90.reuse ;  /* 0x0000005a3a3a7220 */ /* 0x080fe20000400000 */
[----:B------:R-:W-:Y:S01]  /*6090*/  LEA.HI.X R11, R112, UR5, R21, 0x1, P1 ;  /* 0x00000005700b7c11 */ /* 0x000fe200088f0c15 */
[-C--:B------:R-:W-:Y:S01]  /*60a0*/  FMUL R59, R59, R90.reuse ;  /* 0x0000005a3b3b7220 */ /* 0x080fe20000400000 */
[----:B------:R-:W-:Y:S01]  /*60b0*/  ISETP.GT.AND P1, PT, R3, RZ, P3 ;  /* 0x000000ff0300720c */ /* 0x000fe20001f24270 */
[----:B------:R-:W-:Y:S01]  /*60c0*/  IMAD.SHL.U32 R23, R97, 0x2, RZ ;  /* 0x0000000261177824 */ /* 0x000fe200078e00ff */
[----:B------:R-:W-:Y:S01]  /*60d0*/  ISETP.GT.AND P2, PT, R3, 0x8, P6 ;  /* 0x000000080300780c */ /* 0x000fe20003744270 */
[----:B------:R-:W-:Y:S01]  /*60e0*/  @P0 STG.E.U16 desc[UR36][R10.64], R56 ;  /* 0x000000380a000986 */ /* 0x000fe2000c101524 */
[----:B------:R-:W-:Y:S01]  /*60f0*/  SHF.L.U64.HI R5, R96, 0x1, R95 ;  /* 0x0000000160057819 */ /* 0x000fe2000001025f */
[----:B------:R-:W-:Y:S01]  /*6100*/  FMUL R60, R60, R90 ;  /* 0x0000005a3c3c7220 */ /* 0x000fe20000400000 */
[----:B------:R-:W-:Y:S01]  /*6110*/  IADD3 R8, P0, R7, R10, RZ ;  /* 0x0000000a07087210 */ /* 0x000fe20007f1e0ff */
[-C--:B------:R-:W-:Y:S01]  /*6120*/  FMUL R61, R61, R90.reuse ;  /* 0x0000005a3d3d7220 */ /* 0x080fe20000400000 */
[----:B------:R-:W-:Y:S01]  /*6130*/  F2FP.BF16.F32.PACK_AB R57, RZ, R57 ;  /* 0x00000039ff39723e */ /* 0x000fe200000010ff */
[----:B------:R-:W-:Y:S01]  /*6140*/  FMUL R63, R63, R90 ;  /* 0x0000005a3f3f7220 */ /* 0x000fe20000400000 */
[----:B------:R-:W-:Y:S01]  /*6150*/  F2FP.BF16.F32.PACK_AB R58, RZ, R58 ;  /* 0x0000003aff3a723e */ /* 0x000fe200000010ff */
[----:B------:R-:W-:Y:S01]  /*6160*/  IMAD.X R9, R5, 0x1, R11, P0 ;  /* 0x0000000105097824 */ /* 0x000fe200000e060b */
[----:B------:R-:W-:Y:S01]  /*6170*/  ISETP.GT.AND P0, PT, R3, 0x8, P3 ;  /* 0x000000080300780c */ /* 0x000fe20001f04270 */
[----:B------:R-:W-:Y:S01]  /*6180*/  @P1 STG.E.U16 desc[UR36][R10.64+0x2], R57 ;  /* 0x000002390a001986 */ /* 0x000fe2000c101524 */
[----:B------:R-:W-:Y:S01]  /*6190*/  F2FP.BF16.F32.PACK_AB R59, RZ, R59 ;  /* 0x0000003bff3b723e */ /* 0x000fe200000010ff */
[----:B------:R-:W-:Y:S01]  /*61a0*/  FMUL R62, R62, R90 ;  /* 0x0000005a3e3e7220 */ /* 0x000fe20000400000 */
[----:B------:R-:W-:Y:S01]  /*61b0*/  SHF.L.U64.HI R13, R97, 0x1, R94 ;  /* 0x00000001610d7819 */ /* 0x000fe2000001025e */
[----:B------:R-:W-:Y:S01]  /*61c0*/  @P2 STG.E.U16 desc[UR36][R8.64], R58 ;  /* 0x0000003a08002986 */ /* 0x000fe2000c101524 */
[----:B------:R-:W-:Y:S01]  /*61d0*/  IADD3 R6, P1, P2, R23, R10, R7 ;  /* 0x0000000a17067210 */ /* 0x000fe20007a3e007 */
[-C--:B------:R-:W-:Y:S01]  /*61e0*/  FMUL R64, R64, R90.reuse ;  /* 0x0000005a40407220 */ /* 0x080fe20000400000 */
[C---:B------:R-:W-:Y:S01]  /*61f0*/  ISETP.GT.AND P4, PT, R4.reuse, 0x8, PT ;  /* 0x000000080400780c */ /* 0x040fe20003f84270 */
[-C--:B------:R-:W-:Y:S01]  /*6200*/  FMUL R65, R65, R90.reuse ;  /* 0x0000005a41417220 */ /* 0x080fe20000400000 */
[----:B------:R-:W-:Y:S01]  /*6210*/  ISETP.GT.AND P3, PT, R4, 0x9, PT ;  /* 0x000000090400780c */ /* 0x000fe20003f64270 */
[-C--:B------:R-:W-:Y:S01]  /*6220*/  FMUL R66, R66, R90.reuse ;  /* 0x0000005a42427220 */ /* 0x080fe20000400000 */
[----:B------:R-:W-:Y:S01]  /*6230*/  IADD3.X R7, R13, R11, R5, P1, P2 ;  /* 0x0000000b0d077210 */ /* 0x000fe20000fe4405 */
[----:B------:R-:W-:Y:S01]  /*6240*/  @P0 STG.E.U16 desc[UR36][R8.64+0x2], R59 ;  /* 0x0000023b08000986 */ /* 0x000fe2000c101524 */
[----:B------:R-:W-:Y:S01]  /*6250*/  ISETP.GT.AND P1, PT, R3, RZ, P4 ;  /* 0x000000ff0300720c */ /* 0x000fe20002724270 */
[-C--:B------:R-:W-:Y:S01]  /*6260*/  FMUL R67, R67, R90.reuse ;  /* 0x0000005a43437220 */ /* 0x080fe20000400000 */
[----:B------:R-:W-:Y:S01]  /*6270*/  ISETP.GT.AND P0, PT, R3, RZ, P3 ;  /* 0x000000ff0300720c */ /* 0x000fe20001f04270 */
[----:B------:R-:W-:Y:S01]  /*6280*/  FMUL R68, R68, R90 ;  /* 0x0000005a44447220 */ /* 0x000fe20000400000 */
[----:B------:R-:W-:Y:S01]  /*6290*/  F2FP.BF16.F32.PACK_AB R60, RZ, R60 ;  /* 0x0000003cff3c723e */ /* 0x000fe200000010ff */
[-C--:B------:R-:W-:Y:S01]  /*62a0*/  FMUL R69, R69, R90.reuse ;  /* 0x0000005a45457220 */ /* 0x080fe20000400000 */
[----:B------:R-:W-:Y:S01]  /*62b0*/  F2FP.BF16.F32.PACK_AB R61, RZ, R61 ;  /* 0x0000003dff3d723e */ /* 0x000fe200000010ff */
[-C--:B------:R-:W-:Y:S01]  /*62c0*/  FMUL R70, R70, R90.reuse ;  /* 0x0000005a46467220 */ /* 0x080fe20000400000 */
[----:B------:R-:W-:Y:S01]  /*62d0*/  F2FP.BF16.F32.PACK_AB R63, RZ, R63 ;  /* 0x0000003fff3f723e */ /* 0x000fe200000010ff */
[----:B------:R-:W-:Y:S01]  /*62e0*/  FMUL R71, R71, R90 ;  /* 0x0000005a47477220 */ /* 0x000fe20000400000 */
[----:B------:R-:W-:Y:S01]  /*62f0*/  F2FP.BF16.F32.PACK_AB R62, RZ, R62 ;  /* 0x0000003eff3e723e */ /* 0x000fe200000010ff */
[----:B------:R-:W-:Y:S01]  /*6300*/  FMUL R72, R72, R90 ;  /* 0x0000005a48487220 */ /* 0x000fe20000400000 */
[----:B------:R-:W-:Y:S01]  /*6310*/  F2FP.BF16.F32.PACK_AB R64, RZ, R64 ;  /* 0x00000040ff40723e */ /* 0x000fe200000010ff */
[----:B------:R-:W-:Y:S01]  /*6320*/  @P1 STG.E.U16 desc[UR36][R10.64+0x10], R60 ;  /* 0x0000103c0a001986 */ /* 0x000fe2000c101524 */
[----:B------:R-:W-:Y:S01]  /*6330*/  ISETP.GT.AND P1, PT, R3, 0x8, P4 ;  /* 0x000000080300780c */ /* 0x000fe20002724270 */
[-C--:B------:R-:W-:Y:S01]  /*6340*/  FMUL R73, R73, R90.reuse ;  /* 0x0000005a49497220 */ /* 0x080fe20000400000 */
[----:B------:R-:W-:Y:S01]  /*6350*/  ISETP.GT.AND P2, PT, R4, 0x11, PT ;  /* 0x000000110400780c */ /* 0x000fe20003f44270 */
[----:B------:R-:W-:Y:S01]  /*6360*/  @P0 STG.E.U16 desc[UR36][R10.64+0x12], R61 ;  /* 0x0000123d0a000986 */ /* 0x000fe2000c101524 */
[----:B------:R-:W-:Y:S01]  /*6370*/  ISETP.GT.AND P0, PT, R3, 0x8, P3 ;  /* 0x000000080300780c */ /* 0x000fe20001f04270 */
[-C--:B------:R-:W-:Y:S01]  /*6380*/  FMUL R74, R74, R90.reuse ;  /* 0x0000005a4a4a7220 */ /* 0x080fe20000400000 */
[----:B------:R-:W-:Y:S01]  /*6390*/  ISETP.GT.AND P3, PT, R4, 0x10, PT ;  /* 0x000000100400780c */ /* 0x000fe20003f64270 */
[-C--:B------:R-:W-:Y:S01]  /*63a0*/  FMUL R75, R75, R90.reuse ;  /* 0x0000005a4b4b7220 */ /* 0x080fe20000400000 */
[----:B------:R-:W-:Y:S01]  /*63b0*/  F2FP.BF16.F32.PACK_AB R65, RZ, R65 ;  /* 0x00000041ff41723e */ /* 0x000fe200000010ff */
[----:B------:R-:W-:Y:S01]  /*63c0*/  FMUL R76, R76, R90 ;  /* 0x0000005a4c4c7220 */ /* 0x000fe20000400000 */
[----:B------:R-:W-:Y:S01]  /*63d0*/  F2FP.BF16.F32.PACK_AB R66, RZ, R66 ;  /* 0x00000042ff42723e */ /* 0x000fe200000010ff */
[----:B------:R-:W-:Y:S01]  /*63e0*/  FMUL R77, R77, R90 ;  /* 0x0000005a4d4d7220 */ /* 0x000fe20000400000 */
[----:B------:R-:W-:Y:S01]  /*63f0*/  F2FP.BF16.F32.PACK_AB R67, RZ, R67 ;  /* 0x00000043ff43723e */ /* 0x000fe200000010ff */
[----:B------:R-:W-:Y:S01]  /*6400*/  @P1 STG.E.U16 desc[UR36][R8.64+0x10], R62 ;  /* 0x0000103e08001986 */ /* 0x000fe2000c101524 */
[----:B------:R-:W-:Y:S01]  /*6410*/  F2FP.BF16.F32.PACK_AB R68, RZ, R68 ;  /* 0x00000044ff44723e */ /* 0x000fe200000010ff */
[-C--:B------:R-:W-:Y:S01]  /*6420*/  FMUL R78, R78, R90.reuse ;  /* 0x0000005a4e4e7220 */ /* 0x080fe20000400000 */
[----:B------:R-:W-:Y:S01]  /*6430*/  ISETP.GT.AND P1, PT, R4, 0x19, PT ;  /* 0x000000190400780c */ /* 0x000fe20003f24270 */
[----:B------:R-:W-:Y:S01]  /*6440*/  @P0 STG.E.U16 desc[UR36][R8.64+0x12], R63 ;  /* 0x0000123f08000986 */ /* 0x000fe2000c101524 */
[----:B------:R-:W-:Y:S01]  /*6450*/  ISETP.GT.AND P0, PT, R3, RZ, P3 ;  /* 0x000000ff0300720c */ /* 0x000fe20001f04270 */
[-C--:B------:R-:W-:Y:S01]  /*6460*/  FMUL R79, R79, R90.reuse ;  /* 0x0000005a4f4f7220 */ /* 0x080fe20000400000 */
[----:B------:R-:W-:Y:S01]  /*6470*/  F2FP.BF16.F32.PACK_AB R69, RZ, R69 ;  /* 0x00000045ff45723e */ /* 0x000fe200000010ff */
[----:B------:R-:W-:Y:S01]  /*6480*/  FMUL R80, R80, R90 ;  /* 0x0000005a50507220 */ /* 0x000fe20000400000 */
[----:B------:R-:W-:Y:S01]  /*6490*/  F2FP.BF16.F32.PACK_AB R70, RZ, R70 ;  /* 0x00000046ff46723e */ /* 0x000fe200000010ff */
        /* <DEDUP_REMOVED lines=8> */
[----:B------:R-:W-:Y:S01]  /*6520*/  @P0 STG.E.U16 desc[UR36][R10.64+0x20], R64 ;  /* 0x000020400a000986 */ /* 0x000fe2000c101524 */
[----:B------:R-:W-:Y:S01]  /*6530*/  ISETP.GT.AND P0, PT, R3, RZ, P2 ;  /* 0x000000ff0300720c */ /* 0x000fe20001704270 */
[-C--:B------:R-:W-:Y:S01]  /*6540*/  FMUL R85, R85, R90.reuse ;  /* 0x0000005a55557220 */ /* 0x080fe20000400000 */
[----:B------:R-:W-:Y:S01]  /*6550*/  F2FP.BF16.F32.PACK_AB R75, RZ, R75 ;  /* 0x0000004bff4b723e */ /* 0x000fe200000010ff */
[-C--:B------:R-:W-:Y:S01]  /*6560*/  FMUL R86, R86, R90.reuse ;  /* 0x0000005a56567220 */ /* 0x080fe20000400000 */
[----:B------:R-:W-:Y:S01]  /*6570*/  ISETP.GT.AND P5, PT, R4, 0x28, PT ;  /* 0x000000280400780c */ /* 0x000fe20003fa4270 */
[----:B------:R-:W-:Y:S01]  /*6580*/  FMUL R87, R87, R90 ;  /* 0x0000005a57577220 */ /* 0x000fe20000400000 */
[----:B------:R-:W-:Y:S01]  /*6590*/  F2FP.BF16.F32.PACK_AB R76, RZ, R76 ;  /* 0x0000004cff4c723e */ /* 0x000fe200000010ff */
[-C--:B------:R-:W-:Y:S01]  /*65a0*/  FMUL R24, R24, R90.reuse ;  /* 0x0000005a18187220 */ /* 0x080fe20000400000 */
[----:B------:R-:W-:Y:S01]  /*65b0*/  ISETP.GT.AND P4, PT, R4, 0x29, PT ;  /* 0x000000290400780c */ /* 0x000fe20003f84270 */
[-C--:B------:R-:W-:Y:S01]  /*65c0*/  FMUL R25, R25, R90.reuse ;  /* 0x0000005a19197220 */ /* 0x080fe20000400000 */
[----:B------:R-:W-:Y:S01]  /*65d0*/  F2FP.BF16.F32.PACK_AB R77, RZ, R77 ;  /* 0x0000004dff4d723e */ /* 0x000fe200000010ff */
[----:B------:R-:W-:Y:S01]  /*65e0*/  FMUL R26, R26, R90 ;  /* 0x0000005a1a1a7220 */ /* 0x000fe20000400000 */
[----:B------:R-:W-:Y:S01]  /*65f0*/  F2FP.BF16.F32.PACK_AB R78, RZ, R78 ;  /* 0x0000004eff4e723e */ /* 0x000fe200000010ff */
[----:B------:R-:W-:Y:S01]  /*6600*/  @P0 STG.E.U16 desc[UR36][R10.64+0x22], R65 ;  /* 0x000022410a000986 */ /* 0x000fe2000c101524 */
[----:B------:R-:W-:Y:S01]  /*6610*/  ISETP.GT.AND P0, PT, R3, 0x8, P3 ;  /* 0x000000080300780c */ /* 0x000fe20001f04270 */
[-C--:B------:R-:W-:Y:S01]  /*6620*/  FMUL R27, R27, R90.reuse ;  /* 0x0000005a1b1b7220 */ /* 0x080fe20000400000 */
[----:B------:R-:W-:Y:S01]  /*6630*/  F2FP.BF16.F32.PACK_AB R79, RZ, R79 ;  /* 0x0000004fff4f723e */ /* 0x000fe200000010ff */
[-C--:B------:R-:W-:Y:S01]  /*6640*/  FMUL R28, R28, R90.reuse ;  /* 0x0000005a1c1c7220 */ /* 0x080fe20000400000 */
[----:B------:R-:W-:Y:S01]  /*6650*/  ISETP.GT.AND P3, PT, R4, 0x30, PT ;  /* 0x000000300400780c */ /* 0x000fe20003f64270 */
        /* <DEDUP_REMOVED lines=8> */
[----:B------:R-:W-:Y:S01]  /*66e0*/  @P0 STG.E.U16 desc[UR36][R8.64+0x20], R66 ;  /* 0x0000204208000986 */ /* 0x000fe2000c101524 */
[----:B------:R-:W-:Y:S01]  /*66f0*/  ISETP.GT.AND P0, PT, R3, 0x8, P2 ;  /* 0x000000080300780c */ /* 0x000fe20001704270 */
[-C--:B------:R-:W-:Y:S01]  /*6700*/  FMUL R33, R33, R90.reuse ;  /* 0x0000005a21217220 */ /* 0x080fe20000400000 */
[----:B------:R-:W-:Y:S01]  /*6710*/  ISETP.GT.AND P2, PT, R4, 0x18, PT ;  /* 0x000000180400780c */ /* 0x000fe20003f44270 */
[----:B------:R-:W-:Y:S01]  /*6720*/  FMUL R34, R34, R90 ;  /* 0x0000005a22227220 */ /* 0x000fe20000400000 */
[----:B------:R-:W-:Y:S01]  /*6730*/  F2FP.BF16.F32.PACK_AB R84, RZ, R84 ;  /* 0x00000054ff54723e */ /* 0x000fe200000010ff */
[-C--:B------:R-:W-:Y:S01]  /*6740*/  FMUL R35, R35, R90.reuse ;  /* 0x0000005a23237220 */ /* 0x080fe20000400000 */
[----:B------:R-:W-:Y:S01]  /*6750*/  P2R R5, PR, RZ, 0x20 ;  /* 0x00000020ff057803 */ /* 0x000fe20000000000 */
[-C--:B------:R-:W-:Y:S01]  /*6760*/  FMUL R36, R36, R90.reuse ;  /* 0x0000005a24247220 */ /* 0x080fe20000400000 */
[----:B------:R-:W-:Y:S01]  /*6770*/  F2FP.BF16.F32.PACK_AB R85, RZ, R85 ;  /* 0x00000055ff55723e */ /* 0x000fe200000010ff */
[----:B------:R-:W-:Y:S01]  /*6780*/  FMUL R37, R37, R90 ;  /* 0x0000005a25257220 */ /* 0x000fe20000400000 */
[----:B------:R-:W-:Y:S01]  /*6790*/  F2FP.BF16.F32.PACK_AB R86, RZ, R86 ;  /* 0x00000056ff56723e */ /* 0x000fe200000010ff */
[-C--:B------:R-:W-:Y:S01]  /*67a0*/  FMUL R38, R38, R90.reuse ;  /* 0x0000005a26267220 */ /* 0x080fe20000400000 */
[----:B------:R-:W-:Y:S01]  /*67b0*/  F2FP.BF16.F32.PACK_AB R87, RZ, R87 ;  /* 0x00000057ff57723e */ /* 0x000fe200000010ff */
[----:B------:R-:W-:Y:S01]  /*67c0*/  @P0 STG.E.U16 desc[UR36][R8.64+0x22], R67 ;  /* 0x0000224308000986 */ /* 0x000fe2000c101524 */
[----:B------:R-:W-:Y:S01]  /*67d0*/  ISETP.GT.AND P0, PT, R3, RZ, P2 ;  /* 0x000000ff0300720c */ /* 0x000fe20001704270 */
        /* <DEDUP_REMOVED lines=36> */
[----:B------:R-:W-:Y:S01]  /*6a20*/  FMUL R55, R55, R90 ;  /* 0x0000005a37377220 */ /* 0x000fe20000400000 */
[----:B------:R-:W-:-:S02]  /*6a30*/  F2FP.BF16.F32.PACK_AB R39, RZ, R39 ;  /* 0x00000027ff27723e */ /* 0x000fc400000010ff */
[----:B------:R-:W-:Y:S01]  /*6a40*/  F2FP.BF16.F32.PACK_AB R40, RZ, R40 ;  /* 0x00000028ff28723e */ /* 0x000fe200000010ff */
[----:B------:R-:W-:Y:S01]  /*6a50*/  @P0 STG.E.U16 desc[UR36][R8.64+0x30], R70 ;  /* 0x0000304608000986 */ /* 0x000fe2000c101524 */
[----:B------:R-:W-:Y:S02]  /*6a60*/  ISETP.GT.AND P0, PT, R3, 0x8, P1 ;  /* 0x000000080300780c */ /* 0x000fe40000f04270 */
[----:B------:R-:W-:Y:S02]  /*6a70*/  ISETP.GT.AND P1, PT, R4, 0x21, PT ;  /* 0x000000210400780c */ /* 0x000fe40003f24270 */
[----:B------:R-:W-:Y:S02]  /*6a80*/  F2FP.BF16.F32.PACK_AB R41, RZ, R41 ;  /* 0x00000029ff29723e */ /* 0x000fe400000010ff */
[----:B------:R-:W-:Y:S02]  /*6a90*/  F2FP.BF16.F32.PACK_AB R42, RZ, R42 ;  /* 0x0000002aff2a723e */ /* 0x000fe400000010ff */
[----:B------:R-:W-:-:S02]  /*6aa0*/  F2FP.BF16.F32.PACK_AB R43, RZ, R43 ;  /* 0x0000002bff2b723e */ /* 0x000fc400000010ff */
[----:B------:R-:W-:Y:S02]  /*6ab0*/  F2FP.BF16.F32.PACK_AB R44, RZ, R44 ;  /* 0x0000002cff2c723e */ /* 0x000fe400000010ff */
[----:B------:R-:W-:Y:S01]  /*6ac0*/  F2FP.BF16.F32.PACK_AB R45, RZ, R45 ;  /* 0x0000002dff2d723e */ /* 0x000fe200000010ff */
[----:B------:R-:W-:Y:S01]  /*6ad0*/  @P0 STG.E.U16 desc[UR36][R8.64+0x32], R71 ;  /* 0x0000324708000986 */ /* 0x000fe2000c101524 */
[----:B------:R-:W-:Y:S02]  /*6ae0*/  ISETP.GT.AND P0, PT, R3, RZ, P2 ;  /* 0x000000ff0300720c */ /* 0x000fe40001704270 */
[----:B------:R-:W-:Y:S02]  /*6af0*/  F2FP.BF16.F32.PACK_AB R46, RZ, R46 ;  /* 0x0000002eff2e723e */ /* 0x000fe400000010ff */
[----:B------:R-:W-:Y:S02]  /*6b00*/  F2FP.BF16.F32.PACK_AB R47, RZ, R47 ;  /* 0x0000002fff2f723e */ /* 0x000fe400000010ff */
[----:B------:R-:W-:-:S02]  /*6b10*/  F2FP.BF16.F32.PACK_AB R48, RZ, R48 ;  /* 0x00000030ff30723e */ /* 0x000fc400000010ff */
[----:B------:R-:W-:Y:S02]  /*6b20*/  F2FP.BF16.F32.PACK_AB R49, RZ, R49 ;  /* 0x00000031ff31723e */ /* 0x000fe400000010ff */
[----:B------:R-:W-:Y:S02]  /*6b30*/  F2FP.BF16.F32.PACK_AB R50, RZ, R50 ;  /* 0x00000032ff32723e */ /* 0x000fe400000010ff */
[----:B------:R-:W-:Y:S01]  /*6b40*/  F2FP.BF16.F32.PACK_AB R51, RZ, R51 ;  /* 0x00000033ff33723e */ /* 0x000fe200000010ff */
[----:B------:R-:W-:Y:S01]  /*6b50*/  @P0 STG.E.U16 desc[UR36][R10.64+0x40], R72 ;  /* 0x000040480a000986 */ /* 0x000fe2000c101524 */
[----:B------:R-:W-:Y:S02]  /*6b60*/  ISETP.GT.AND P0, PT, R3, RZ, P1 ;  /* 0x000000ff0300720c */ /* 0x000fe40000f04270 */
[----:B------:R-:W-:Y:S02]  /*6b70*/  F2FP.BF16.F32.PACK_AB R52, RZ, R52 ;  /* 0x00000034ff34723e */ /* 0x000fe400000010ff */
[----:B------:R-:W-:-:S02]  /*6b80*/  F2FP.BF16.F32.PACK_AB R53, RZ, R53 ;  /* 0x00000035ff35723e */ /* 0x000fc400000010ff */
[----:B------:R-:W-:Y:S02]  /*6b90*/  F2FP.BF16.F32.PACK_AB R54, RZ, R54 ;  /* 0x00000036ff36723e */ /* 0x000fe400000010ff */
[----:B------:R-:W-:-:S05]  /*6ba0*/  F2FP.BF16.F32.PACK_AB R55, RZ, R55 ;  /* 0x00000037ff37723e */ /* 0x000fca00000010ff */
[----:B------:R-:W-:Y:S01]  /*6bb0*/  @P0 STG.E.U16 desc[UR36][R10.64+0x42], R73 ;  /* 0x000042490a000986 */ /* 0x000fe2000c101524 */
[----:B------:R-:W-:Y:S02]  /*6bc0*/  ISETP.GT.AND P0, PT, R3, 0x8, P2 ;  /* 0x000000080300780c */ /* 0x000fe40001704270 */
[----:B------:R-:W-:-:S11]  /*6bd0*/  ISETP.GT.AND P2, PT, R4, 0x38, PT ;  /* 0x000000380400780c */ /* 0x000fd60003f44270 */
[----:B------:R-:W-:Y:S01]  /*6be0*/  @P0 STG.E.U16 desc[UR36][R8.64+0x40], R74 ;  /* 0x0000404a08000986 */ /* 0x000fe2000c101524 */
[----:B------:R-:W-:-:S13]  /*6bf0*/  ISETP.GT.AND P0, PT, R3, 0x8, P1 ;  /* 0x000000080300780c */ /* 0x000fda0000f04270 */
[----:B------:R-:W-:Y:S01]  /*6c00*/  @P0 STG.E.U16 desc[UR36][R8.64+0x42], R75 ;  /* 0x0000424b08000986 */ /* 0x000fe2000c101524 */
[----:B------:R-:W-:-:S13]  /*6c10*/  ISETP.GT.AND P0, PT, R3, RZ, P5 ;  /* 0x000000ff0300720c */ /* 0x000fda0002f04270 */
[----:B------:R-:W-:Y:S01]  /*6c20*/  @P0 STG.E.U16 desc[UR36][R10.64+0x50], R76 ;  /* 0x0000504c0a000986 */ /* 0x000fe2000c101524 */
[----:B------:R-:W-:-:S13]  /*6c30*/  ISETP.GT.AND P0, PT, R3, RZ, P4 ;  /* 0x000000ff0300720c */ /* 0x000fda0002704270 */
[----:B------:R-:W-:Y:S01]  /*6c40*/  @P0 STG.E.U16 desc[UR36][R10.64+0x52], R77 ;  /* 0x0000524d0a000986 */ /* 0x000fe2000c101524 */
[----:B------:R-:W-:-:S13]  /*6c50*/  ISETP.GT.AND P0, PT, R3, 0x8, P5 ;  /* 0x000000080300780c */ /* 0x000fda0002f04270 */
[----:B------:R-:W-:Y:S01]  /*6c60*/  @P0 STG.E.U16 desc[UR36][R8.64+0x50], R78 ;  /* 0x0000504e08000986 */ /* 0x000fe2000c101524 */
[----:B------:R-:W-:-:S13]  /*6c70*/  ISETP.GT.AND P0, PT, R3, 0x8, P4 ;  /* 0x000000080300780c */ /* 0x000fda0002704270 */
[----:B------:R-:W-:Y:S01]  /*6c80*/  @P0 STG.E.U16 desc[UR36][R8.64+0x52], R79 ;  /* 0x0000524f08000986 */ /* 0x000fe2000c101524 */
[----:B------:R-:W-:-:S13]  /*6c90*/  ISETP.GT.AND P0, PT, R3, RZ, P3 ;  /* 0x000000ff0300720c */ /* 0x000fda0001f04270 */
[----:B------:R-:W-:Y:S01]  /*6ca0*/  @P0 STG.E.U16 desc[UR36][R10.64+0x60], R80 ;  /* 0x000060500a000986 */ /* 0x000fe2000c101524 */
[----:B------:R-:W-:-:S04]  /*6cb0*/  ISETP.GT.AND P0, PT, R4, 0x31, PT ;  /* 0x000000310400780c */ /* 0x000fc80003f04270 */
[----:B------:R-:W-:-:S13]  /*6cc0*/  ISETP.GT.AND P1, PT, R3, RZ, P0 ;  /* 0x000000ff0300720c */ /* 0x000fda0000724270 */
[----:B------:R-:W-:Y:S01]  /*6cd0*/  @P1 STG.E.U16 desc[UR36][R10.64+0x62], R81 ;  /* 0x000062510a001986 */ /* 0x000fe2000c101524 */
[----:B------:R-:W-:-:S13]  /*6ce0*/  ISETP.GT.AND P1, PT, R3, 0x8, P3 ;  /* 0x000000080300780c */ /* 0x000fda0001f24270 */
[----:B------:R-:W-:Y:S01]  /*6cf0*/  @P1 STG.E.U16 desc[UR36][R8.64+0x60], R82 ;  /* 0x0000605208001986 */ /* 0x000fe2000c101524 */
[----:B------:R-:W-:-:S13]  /*6d00*/  ISETP.GT.AND P1, PT, R3, 0x8, P0 ;  /* 0x000000080300780c */ /* 0x000fda0000724270 */
[----:B------:R-:W-:Y:S01]  /*6d10*/  @P1 STG.E.U16 desc[UR36][R8.64+0x62], R83 ;  /* 0x0000625308001986 */ /* 0x000fe2000c101524 */
[----:B------:R-:W-:-:S05]  /*6d20*/  IADD3 R14, P1, R23, R8, RZ ;  /* 0x00000008170e7210 */ /* 0x000fca0007f3e0ff */
[----:B------:R-:W-:Y:S01]  /*6d30*/  IMAD.X R15, R13, 0x1, R9, P1 ;  /* 0x000000010d0f7824 */ /* 0x000fe200008e0609 */
[----:B------:R-:W-:-:S13]  /*6d40*/  ISETP.GT.AND P1, PT, R3, RZ, P2 ;  /* 0x000000ff0300720c */ /* 0x000fda0001724270 */
[----:B------:R-:W-:Y:S01]  /*6d50*/  @P1 STG.E.U16 desc[UR36][R10.64+0x70], R84 ;  /* 0x000070540a001986 */ /* 0x000fe2000c101524 */
[----:B------:R-:W-:-:S05]  /*6d60*/  IADD3 R20, P1, R23, R8, RZ ;  /* 0x0000000817147210 */ /* 0x000fca0007f3e0ff */
[----:B------:R-:W-:Y:S01]  /*6d70*/  IMAD.X R21, R13, 0x1, R9, P1 ;  /* 0x000000010d157824 */ /* 0x000fe200008e0609 */
[----:B------:R-:W-:-:S05]  /*6d80*/  IADD3 R12, P1, R23, R10, RZ ;  /* 0x0000000a170c7210 */ /* 0x000fca0007f3e0ff */
[----:B------:R-:W-:Y:S01]  /*6d90*/  IMAD.X R13, R13, 0x1, R11, P1 ;  /* 0x000000010d0d7824 */ /* 0x000fe200008e060b */
[----:B------:R-:W-:-:S04]  /*6da0*/  ISETP.GT.AND P1, PT, R4, 0x39, PT ;  /* 0x000000390400780c */ /* 0x000fc80003f24270 */
[----:B------:R-:W-:-:S13]  /*6db0*/  ISETP.GT.AND P5, PT, R3, RZ, P1 ;  /* 0x000000ff0300720c */ /* 0x000fda0000fa4270 */
[----:B------:R-:W-:Y:S01]  /*6dc0*/  @P5 STG.E.U16 desc[UR36][R10.64+0x72], R85 ;  /* 0x000072550a005986 */ /* 0x000fe2000c101524 */
[----:B------:R-:W-:-:S13]  /*6dd0*/  ISETP.GT.AND P5, PT, R3, 0x8, P2 ;  /* 0x000000080300780c */ /* 0x000fda00017a4270 */
[----:B------:R-:W-:Y:S01]  /*6de0*/  @P5 STG.E.U16 desc[UR36][R8.64+0x70], R86 ;  /* 0x0000705608005986 */ /* 0x000fe2000c101524 */
[----:B------:R-:W-:-:S13]  /*6df0*/  ISETP.GT.AND P5, PT, R3, 0x8, P1 ;  /* 0x000000080300780c */ /* 0x000fda0000fa4270 */
[----:B------:R0:W-:Y:S01]  /*6e00*/  @P5 STG.E.U16 desc[UR36][R8.64+0x72], R87 ;  /* 0x0000725708005986 */ /* 0x0001e2000c101524 */
[C---:B------:R-:W-:Y:S02]  /*6e10*/  ISETP.GT.AND P5, PT, R3.reuse, 0x80, P6 ;  /* 0x000000800300780c */ /* 0x040fe400037a4270 */
[----:B------:R-:W-:-:S11]  /*6e20*/  ISETP.GT.AND P6, PT, R3, 0x88, P6 ;  /* 0x000000880300780c */ /* 0x000fd600037c4270 */
[----:B------:R-:W-:Y:S01]  /*6e30*/  @P5 STG.E.U16 desc[UR36][R12.64], R24 ;  /* 0x000000180c005986 */ /* 0x000fe2000c101524 */
[----:B------:R-:W-:-:S04]  /*6e40*/  ISETP.GT.AND P5, PT, R4, 0x1, PT ;  /* 0x000000010400780c */ /* 0x000fc80003fa4270 */
[----:B------:R-:W-:-:S13]  /*6e50*/  ISETP.GT.AND P5, PT, R3, 0x80, P5 ;  /* 0x000000800300780c */ /* 0x000fda0002fa4270 */
[----:B0-----:R-:W-:Y:S02]  /*6e60*/  @P5 IMAD.MOV.U32 R8, RZ, RZ, R12 ;  /* 0x000000ffff085224 */ /* 0x001fe400078e000c */
[----:B------:R-:W-:-:S05]  /*6e70*/  @P5 IMAD.MOV.U32 R9, RZ, RZ, R13 ;  /* 0x000000ffff095224 */ /* 0x000fca00078e000d */
[----:B------:R0:W-:Y:S01]  /*6e80*/  @P5 STG.E.U16 desc[UR36][R8.64+0x2], R25 ;  /* 0x0000021908005986 */ /* 0x0001e2000c101524 */
[----:B------:R-:W-:-:S03]  /*6e90*/  ISETP.NE.AND P5, PT, R5, RZ, PT ;  /* 0x000000ff0500720c */ /* 0x000fc60003fa5270 */
[----:B------:R-:W-:Y:S01]  /*6ea0*/  @P6 STG.E.U16 desc[UR36][R14.64], R26 ;  /* 0x0000001a0e006986 */ /* 0x000fe2000c101524 */
[----:B------:R-:W-:-:S04]  /*6eb0*/  ISETP.GT.AND P6, PT, R4, 0x1, PT ;  /* 0x000000010400780c */ /* 0x000fc80003fc4270 */
[----:B------:R-:W-:-:S13]  /*6ec0*/  ISETP.GT.AND P6, PT, R3, 0x88, P6 ;  /* 0x000000880300780c */ /* 0x000fda00037c4270 */
[----:B------:R-:W-:Y:S01]  /*6ed0*/  @P6 STG.E.U16 desc[UR36][R20.64+0x2], R27 ;  /* 0x0000021b14006986 */ /* 0x000fe2000c101524 */
[----:B------:R-:W-:-:S04]  /*6ee0*/  ISETP.GT.AND P6, PT, R4, 0x8, PT ;  /* 0x000000080400780c */ /* 0x000fc80003fc4270 */
[----:B------:R-:W-:-:S13]  /*6ef0*/  ISETP.GT.AND P6, PT, R3, 0x80, P6 ;  /* 0x000000800300780c */ /* 0x000fda00037c4270 */
[----:B0-----:R-:W-:Y:S02]  /*6f00*/  @P6 IMAD.MOV.U32 R8, RZ, RZ, R12 ;  /* 0x000000ffff086224 */ /* 0x001fe400078e000c */
[----:B------:R-:W-:-:S05]  /*6f10*/  @P6 IMAD.MOV.U32 R9, RZ, RZ, R13 ;  /* 0x000000ffff096224 */ /* 0x000fca00078e000d */
[----:B------:R0:W-:Y:S01]  /*6f20*/  @P6 STG.E.U16 desc[UR36][R8.64+0x10], R28 ;  /* 0x0000101c08006986 */ /* 0x0001e2000c101524 */
[----:B------:R-:W-:-:S04]  /*6f30*/  ISETP.GT.AND P6, PT, R4, 0x9, PT ;  /* 0x000000090400780c */ /* 0x000fc80003fc4270 */
[----:B------:R-:W-:-:S13]  /*6f40*/  ISETP.GT.AND P6, PT, R3, 0x80, P6 ;  /* 0x000000800300780c */ /* 0x000fda00037c4270 */
[----:B0-----:R-:W-:Y:S02]  /*6f50*/  @P6 IMAD.MOV.U32 R8, RZ, RZ, R12 ;  /* 0x000000ffff086224 */ /* 0x001fe400078e000c */
[----:B------:R-:W-:-:S05]  /*6f60*/  @P6 IMAD.MOV.U32 R9, RZ, RZ, R13 ;  /* 0x000000ffff096224 */ /* 0x000fca00078e000d */
[----:B------:R0:W-:Y:S01]  /*6f70*/  @P6 STG.E.U16 desc[UR36][R8.64+0x12], R29 ;  /* 0x0000121d08006986 */ /* 0x0001e2000c101524 */
[----:B------:R-:W-:-:S04]  /*6f80*/  ISETP.GT.AND P6, PT, R4, 0x8, PT ;  /* 0x000000080400780c */ /* 0x000fc80003fc4270 */
[----:B------:R-:W-:-:S13]  /*6f90*/  ISETP.GT.AND P6, PT, R3, 0x88, P6 ;  /* 0x000000880300780c */ /* 0x000fda00037c4270 */
        /* <DEDUP_REMOVED lines=45> */
[----:B------:R-:W-:Y:S01]  /*7270*/  @P6 STG.E.U16 desc[UR36][R8.64+0x42], R41 ;  /* 0x0000422908006986 */ /* 0x000fe2000c101524 */
[----:B------:R-:W-:-:S04]  /*7280*/  ISETP.GT.AND P6, PT, R4, 0x20, PT ;  /* 0x000000200400780c */ /* 0x000fc80003fc4270 */
[----:B------:R-:W-:-:S13]  /*7290*/  ISETP.GT.AND P6, PT, R3, 0x88, P6 ;  /* 0x000000880300780c */ /* 0x000fda00037c4270 */
[----:B------:R-:W-:Y:S01]  /*72a0*/  @P6 STG.E.U16 desc[UR36][R6.64+0x40], R42 ;  /* 0x0000402a06006986 */ /* 0x000fe2000c101524 */
[----:B------:R-:W-:-:S04]  /*72b0*/  ISETP.GT.AND P6, PT, R4, 0x21, PT ;  /* 0x000000210400780c */ /* 0x000fc80003fc4270 */
[----:B------:R-:W-:-:S13]  /*72c0*/  ISETP.GT.AND P6, PT, R3, 0x88, P6 ;  /* 0x000000880300780c */ /* 0x000fda00037c4270 */
[----:B------:R-:W-:Y:S02]  /*72d0*/  @P6 IMAD.MOV.U32 R4, RZ, RZ, R6 ;  /* 0x000000ffff046224 */ /* 0x000fe400078e0006 */
[----:B------:R-:W-:-:S05]  /*72e0*/  @P6 IMAD.MOV.U32 R5, RZ, RZ, R7 ;  /* 0x000000ffff056224 */ /* 0x000fca00078e0007 */
[----:B------:R0:W-:Y:S01]  /*72f0*/  @P6 STG.E.U16 desc[UR36][R4.64+0x42], R43 ;  /* 0x0000422b04006986 */ /* 0x0001e2000c101524 */
[C---:B------:R-:W-:Y:S02]  /*7300*/  ISETP.GT.AND P6, PT, R3.reuse, 0x80, P5 ;  /* 0x000000800300780c */ /* 0x040fe40002fc4270 */
[----:B------:R-:W-:-:S11]  /*7310*/  ISETP.GT.AND P5, PT, R3, 0x88, P5 ;  /* 0x000000880300780c */ /* 0x000fd60002fa4270 */
[----:B0-----:R-:W-:Y:S02]  /*7320*/  @P6 IMAD.MOV.U32 R4, RZ, RZ, R12 ;  /* 0x000000ffff046224 */ /* 0x001fe400078e000c */
[----:B------:R-:W-:-:S05]  /*7330*/  @P6 IMAD.MOV.U32 R5, RZ, RZ, R13 ;  /* 0x000000ffff056224 */ /* 0x000fca00078e000d */
[----:B------:R0:W-:Y:S01]  /*7340*/  @P6 STG.E.U16 desc[UR36][R4.64+0x50], R44 ;  /* 0x0000502c04006986 */ /* 0x0001e2000c101524 */
[C---:B------:R-:W-:Y:S02]  /*7350*/  ISETP.GT.AND P6, PT, R3.reuse, 0x80, P4 ;  /* 0x000000800300780c */ /* 0x040fe400027c4270 */
[----:B------:R-:W-:-:S11]  /*7360*/  ISETP.GT.AND P4, PT, R3, 0x88, P4 ;  /* 0x000000880300780c */ /* 0x000fd60002784270 */
[----:B0-----:R-:W-:Y:S02]  /*7370*/  @P6 IMAD.MOV.U32 R4, RZ, RZ, R12 ;  /* 0x000000ffff046224 */ /* 0x001fe400078e000c */
[----:B------:R-:W-:-:S05]  /*7380*/  @P6 IMAD.MOV.U32 R5, RZ, RZ, R13 ;  /* 0x000000ffff056224 */ /* 0x000fca00078e000d */
[----:B------:R0:W-:Y:S02]  /*7390*/  @P6 STG.E.U16 desc[UR36][R4.64+0x52], R45 ;  /* 0x0000522d04006986 */ /* 0x0001e4000c101524 */
[----:B0-----:R-:W-:Y:S02]  /*73a0*/  @P5 IMAD.MOV.U32 R4, RZ, RZ, R6 ;  /* 0x000000ffff045224 */ /* 0x001fe400078e0006 */
[----:B------:R-:W-:-:S05]  /*73b0*/  @P5 IMAD.MOV.U32 R5, RZ, RZ, R7 ;  /* 0x000000ffff055224 */ /* 0x000fca00078e0007 */
[----:B------:R0:W-:Y:S01]  /*73c0*/  @P5 STG.E.U16 desc[UR36][R4.64+0x50], R46 ;  /* 0x0000502e04005986 */ /* 0x0001e2000c101524 */
[C---:B------:R-:W-:Y:S02]  /*73d0*/  ISETP.GT.AND P5, PT, R3.reuse, 0x80, P3 ;  /* 0x000000800300780c */ /* 0x040fe40001fa4270 */
[----:B------:R-:W-:Y:S01]  /*73e0*/  ISETP.GT.AND P3, PT, R3, 0x88, P3 ;  /* 0x000000880300780c */ /* 0x000fe20001f64270 */
        /* <DEDUP_REMOVED lines=17> */
[----:B------:R0:W-:Y:S02]  /*7500*/  @P3 STG.E.U16 desc[UR36][R4.64+0x60], R50 ;  /* 0x0000603204003986 */ /* 0x0001e4000c101524 */
[----:B0-----:R-:W-:Y:S02]  /*7510*/  @P0 IMAD.MOV.U32 R4, RZ, RZ, R6 ;  /* 0x000000ffff040224 */ /* 0x001fe400078e0006 */
[----:B------:R-:W-:-:S05]  /*7520*/  @P0 IMAD.MOV.U32 R5, RZ, RZ, R7 ;  /* 0x000000ffff050224 */ /* 0x000fca00078e0007 */
[----:B------:R0:W-:Y:S02]  /*7530*/  @P0 STG.E.U16 desc[UR36][R4.64+0x62], R51 ;  /* 0x0000623304000986 */ /* 0x0001e4000c101524 */
[----:B0-----:R-:W-:Y:S02]  /*7540*/  @P5 IMAD.MOV.U32 R4, RZ, RZ, R12 ;  /* 0x000000ffff045224 */ /* 0x001fe400078e000c */
[----:B------:R-:W-:-:S05]  /*7550*/  @P5 IMAD.MOV.U32 R5, RZ, RZ, R13 ;  /* 0x000000ffff055224 */ /* 0x000fca00078e000d */
[----:B------:R0:W-:Y:S04]  /*7560*/  @P5 STG.E.U16 desc[UR36][R4.64+0x70], R52 ;  /* 0x0000703404005986 */ /* 0x0001e8000c101524 */
[----:B------:R1:W-:Y:S01]  /*7570*/  @P4 STG.E.U16 desc[UR36][R12.64+0x72], R53 ;  /* 0x000072350c004986 */ /* 0x0003e2000c101524 */
[----:B0-----:R-:W-:Y:S02]  /*7580*/  @P2 IMAD.MOV.U32 R4, RZ, RZ, R6 ;  /* 0x000000ffff042224 */ /* 0x001fe400078e0006 */
[----:B------:R-:W-:-:S05]  /*7590*/  @P2 IMAD.MOV.U32 R5, RZ, RZ, R7 ;  /* 0x000000ffff052224 */ /* 0x000fca00078e0007 */
[----:B------:R1:W-:Y:S04]  /*75a0*/  @P2 STG.E.U16 desc[UR36][R4.64+0x70], R54 ;  /* 0x0000703604002986 */ /* 0x0003e8000c101524 */
[----:B------:R1:W-:Y:S02]  /*75b0*/  @P1 STG.E.U16 desc[UR36][R6.64+0x72], R55 ;  /* 0x0000723706001986 */ /* 0x0003e4000c101524 */
.L_x_156:
[----:B------:R-:W-:Y:S05]  /*75c0*/  BSYNC B0 ;  /* 0x0000000000007941 */ /* 0x000fea0003800000 */
.L_x_32:
[----:B------:R-:W-:Y:S01]  /*75d0*/  IADD3 R16, P0, R16, UR38, RZ ;  /* 0x0000002610107c10 */ /* 0x000fe2000ff1e0ff */
[----:B------:R-:W-:Y:S01]  /*75e0*/  ULDC.64 UR4, c[0x0][0x650] ;  /* 0x0001940000047ab9 */ /* 0x000fe20000000a00 */
[----:B------:R-:W-:Y:S01]  /*75f0*/  PRMT R3, RZ, 0x7610, R3 ;  /* 0x00007610ff037816 */ /* 0x000fe20000000003 */
[----:B------:R-:W-:Y:S01]  /*7600*/  IMAD.MOV.U32 R103, RZ, RZ, -0x1 ;  /* 0xffffffffff677424 */ /* 0x000fe200078e00ff */
[----:B------:R-:W-:Y:S01]  /*7610*/  IADD3.X R17, R17, UR41, RZ, P0, !PT ;  /* 0x0000002911117c10 */ /* 0x000fe200087fe4ff */
[----:B------:R-:W-:Y:S01]  /*7620*/  IMAD.MOV.U32 R23, RZ, RZ, -0x1 ;  /* 0xffffffffff177424 */ /* 0x000fe200078e00ff */
[----:B------:R-:W-:-:S04]  /*7630*/  ISETP.GE.U32.AND P0, PT, R16, UR4, PT ;  /* 0x0000000410007c0c */ /* 0x000fc8000bf06070 */
[----:B------:R-:W-:-:S13]  /*7640*/  ISETP.GE.U32.AND.EX P0, PT, R17, UR5, PT, P0 ;  /* 0x0000000511007c0c */ /* 0x000fda000bf06100 */
[----:B------:R-:W-:Y:S05]  /*7650*/  @P0 BRA `(.L_x_157) ;  /* 0x00000004004c0947 */ /* 0x000fea0003800000 */
[----:B----4-:R-:W4:Y:S01]  /*7660*/  LDC.64 R10, c[0x0][0x628] ;  /* 0x00018a00ff0a7b82 */ /* 0x010f220000000a00 */
[----:B01----:R-:W0:Y:S01]  /*7670*/  S2R R12, SR_CTAID.X ;  /* 0x00000000000c7919 */ /* 0x003e220000002500 */
[----:B------:R-:W-:Y:S02]  /*7680*/  IMAD.MOV.U32 R8, RZ, RZ, R16 ;  /* 0x000000ffff087224 */ /* 0x000fe400078e0010 */
[----:B------:R-:W-:Y:S01]  /*7690*/  IMAD.MOV.U32 R9, RZ, RZ, R17 ;  /* 0x000000ffff097224 */ /* 0x000fe200078e0011 */
[----:B------:R-:W1:Y:S03]  /*76a0*/  S2R R20, SR_CTAID.Y ;  /* 0x0000000000147919 */ /* 0x000e660000002600 */
[----:B------:R-:W0:Y:S08]  /*76b0*/  LDC R0, c[0x0][0x630] ;  /* 0x00018c00ff007b82 */ /* 0x000e300000000800 */
[----:B------:R-:W0:Y:S01]  /*76c0*/  LDC.64 R14, c[0x0][0x620] ;  /* 0x00018800ff0e7b82 */ /* 0x000e220000000a00 */
[----:B----4-:R-:W-:-:S04]  /*76d0*/  ISETP.NE.U32.AND P0, PT, R10, RZ, PT ;  /* 0x000000ff0a00720c */ /* 0x010fc80003f05070 */
[----:B------:R-:W-:-:S13]  /*76e0*/  ISETP.NE.AND.EX P0, PT, R11, RZ, PT, P0 ;  /* 0x000000ff0b00720c */ /* 0x000fda0003f05300 */
[----:B01----:R-:W-:Y:S05]  /*76f0*/  @!P0 BRA `(.L_x_158) ;  /* 0x0000000000288947 */ /* 0x003fea0003800000 */
        /* <DEDUP_REMOVED lines=10> */
.L_x_158:
[-CC-:B------:R-:W-:Y:S01]  /*77a0*/  SHF.R.U64 R23, R8, R0.reuse, R9.reuse ;  /* 0x0000000008177219 */ /* 0x180fe20000001209 */
[----:B------:R-:W0:Y:S01]  /*77b0*/  LDC.64 R26, c[0x0][0x640] ;  /* 0x00019000ff1a7b82 */ /* 0x000e220000000a00 */
[----:B------:R-:W-:Y:S01]  /*77c0*/  SHF.R.U32.HI R0, RZ, R0, R9 ;  /* 0x00000000ff007219 */ /* 0x000fe20000011609 */
[----:B------:R-:W-:Y:S01]  /*77d0*/  ULDC UR4, c[0x0][0x150] ;  /* 0x0000540000047ab9 */ /* 0x000fe20000000800 */
[----:B------:R-:W-:Y:S02]  /*77e0*/  IADD3 R3, P0, RZ, -R23, RZ ;  /* 0x80000017ff037210 */ /* 0x000fe40007f1e0ff */
[----:B------:R-:W-:-:S03]  /*77f0*/  I2FP.F32.U32 R7, R12 ;  /* 0x0000000c00077245 */ /* 0x000fc60000201000 */
[----:B------:R-:W1:Y:S01]  /*7800*/  LDC R6, c[0x0][0x618] ;  /* 0x00018600ff067b82 */ /* 0x000e620000000800 */
[----:B------:R-:W-:Y:S02]  /*7810*/  IMAD.X R5, RZ, RZ, ~R0, P0 ;  /* 0x000000ffff057224 */ /* 0x000fe400000e0e00 */
[----:B------:R-:W-:Y:S01]  /*7820*/  FMUL R7, R7, UR4 ;  /* 0x0000000407077c20 */ /* 0x000fe20008400000 */
[----:B------:R-:W-:Y:S01]  /*7830*/  ULDC UR4, c[0x0][0x154] ;  /* 0x0000550000047ab9 */ /* 0x000fe20000000800 */
[-C--:B------:R-:W-:Y:S02]  /*7840*/  IMAD R0, R5, R14.reuse, RZ ;  /* 0x0000000e05007224 */ /* 0x080fe400078e02ff */
[C---:B------:R-:W-:Y:S01]  /*7850*/  IMAD.WIDE.U32 R4, R3.reuse, R14, R16 ;  /* 0x0000000e03047225 */ /* 0x040fe200078e0010 */
[----:B------:R-:W4:Y:S01]  /*7860*/  LDC R11, c[0x0][0x608] ;  /* 0x00018200ff0b7b82 */ /* 0x000f220000000800 */
[----:B------:R-:W2:Y:S02]  /*7870*/  F2I.U32.TRUNC.NTZ R7, R7 ;  /* 0x0000000700077305 */ /* 0x000ea4000020f000 */
[----:B------:R-:W-:-:S04]  /*7880*/  IMAD R3, R3, R15, R0 ;  /* 0x0000000f03037224 */ /* 0x000fc800078e0200 */
[----:B------:R-:W-:Y:S01]  /*7890*/  IMAD.IADD R3, R5, 0x1, R3 ;  /* 0x0000000105037824 */ /* 0x000fe200078e0203 */
[----:B------:R-:W3:Y:S01]  /*78a0*/  LDC R8, c[0x0][0x658] ;  /* 0x00019600ff087b82 */ /* 0x000ee20000000800 */
[----:B------:R-:W-:Y:S02]  /*78b0*/  I2FP.F32.U32 R5, R20 ;  /* 0x0000001400057245 */ /* 0x000fe40000201000 */
[----:B0-----:R-:W-:-:S04]  /*78c0*/  ISETP.NE.U32.AND P0, PT, R26, RZ, PT ;  /* 0x000000ff1a00720c */ /* 0x001fc80003f05070 */
[----:B------:R-:W-:Y:S01]  /*78d0*/  ISETP.NE.AND.EX P0, PT, R27, RZ, PT, P0 ;  /* 0x000000ff1b00720c */ /* 0x000fe20003f05300 */
[----:B------:R-:W0:Y:S01]  /*78e0*/  LDC R9, c[0x0][0x144] ;  /* 0x00005100ff097b82 */ /* 0x000e220000000800 */
[-C--:B-1----:R-:W-:Y:S01]  /*78f0*/  SHF.R.U32.HI R0, RZ, R6.reuse, R3 ;  /* 0x00000006ff007219 */ /* 0x082fe20000011603 */
[----:B--2---:R-:W-:Y:S01]  /*7900*/  IMAD.MOV R7, RZ, RZ, -R7 ;  /* 0x000000ffff077224 */ /* 0x004fe200078e0a07 */
[----:B------:R-:W-:Y:S01]  /*7910*/  SHF.R.U64 R13, R4, R6, R3 ;  /* 0x00000006040d7219 */ /* 0x000fe20000001203 */
[----:B------:R-:W-:-:S04]  /*7920*/  FMUL R6, R5, UR4 ;  /* 0x0000000405067c20 */ /* 0x000fc80008400000 */
[----:B------:R-:W1:Y:S01]  /*7930*/  LDC R21, c[0x0][0x148] ;  /* 0x00005200ff157b82 */ /* 0x000e620000000800 */
[-CC-:B----4-:R-:W-:Y:S02]  /*7940*/  SHF.R.U64 R10, R13, R11.reuse, R0.reuse ;  /* 0x0000000b0d0a7219 */ /* 0x190fe40000001200 */
[----:B------:R-:W-:Y:S02]  /*7950*/  SHF.R.U32.HI R3, RZ, R11, R0 ;  /* 0x0000000bff037219 */ /* 0x000fe40000011600 */
[----:B------:R2:W4:Y:S03]  /*7960*/  F2I.U32.TRUNC.NTZ R0, R6 ;  /* 0x0000000600007305 */ /* 0x000526000020f000 */
[----:B------:R-:W1:Y:S01]  /*7970*/  LDC R14, c[0x0][0x648] ;  /* 0x00019200ff0e7b82 */ /* 0x000e620000000800 */
[-CC-:B---3--:R-:W-:Y:S02]  /*7980*/  SHF.R.U64 R15, R10, R8.reuse, R3.reuse ;  /* 0x000000080a0f7219 */ /* 0x188fe40000001203 */
[----:B------:R-:W-:-:S03]  /*7990*/  SHF.R.U32.HI R5, RZ, R8, R3 ;  /* 0x00000008ff057219 */ /* 0x000fc60000011603 */
[----:B------:R-:W-:Y:S02]  /*79a0*/  IMAD.MOV.U32 R4, RZ, RZ, R15 ;  /* 0x000000ffff047224 */ /* 0x000fe400078e000f */
[----:B------:R-:W3:Y:S01]  /*79b0*/  LDC R24, c[0x0][0x638] ;  /* 0x00018e00ff187b82 */ /* 0x000ee20000000800 */
[----:B0-----:R-:W-:-:S07]  /*79c0*/  IMAD R25, R9, R7, R12 ;  /* 0x0000000709197224 */ /* 0x001fce00078e020c */
[----:B------:R-:W0:Y:S08]  /*79d0*/  LDC R28, c[0x0][0x610] ;  /* 0x00018400ff1c7b82 */ /* 0x000e300000000800 */
[----:B------:R-:W0:Y:S01]  /*79e0*/  LDC R29, c[0x0][0x600] ;  /* 0x00018000ff1d7b82 */ /* 0x000e220000000800 */
[----:B--2-4-:R-:W-:Y:S05]  /*79f0*/  @!P0 BRA `(.L_x_159) ;  /* 0x0000000000288947 */ /* 0x014fea0003800000 */
[----:B------:R-:W2:Y:S02]  /*7a00*/  LDC R4, c[0x0][0x64c] ;  /* 0x00019300ff047b82 */ /* 0x000ea40000000800 */
[----:B--2---:R-:W-:-:S05]  /*7a10*/  IADD3 R3, P0, R15, R4, RZ ;  /* 0x000000040f037210 */ /* 0x004fca0007f1e0ff */
        /* <DEDUP_REMOVED lines=8> */
.L_x_159:
[----:B------:R-:W-:Y:S02]  /*7aa0*/  ISETP.NE.AND P0, PT, R2, 0x1, PT ;  /* 0x000000010200780c */ /* 0x000fe40003f05270 */
[----:B-1----:R-:W-:Y:S01]  /*7ab0*/  SHF.R.U64 R3, R4, R14, R5 ;  /* 0x0000000e04037219 */ /* 0x002fe20000001205 */
[----:B------:R-:W-:Y:S01]  /*7ac0*/  IMAD.MOV R5, RZ, RZ, -R0 ;  /* 0x000000ffff057224 */ /* 0x000fe200078e0a00 */
[----:B------:R-:W-:Y:S02]  /*7ad0*/  LOP3.LUT R0, R10, R101, RZ, 0xc0, !PT ;  /* 0x000000650a007212 */ /* 0x000fe400078ec0ff */
[----:B------:R-:W-:Y:S01]  /*7ae0*/  LOP3.LUT R6, R13, R100, RZ, 0xc0, !PT ;  /* 0x000000640d067212 */ /* 0x000fe200078ec0ff */
[----:B------:R-:W-:Y:S02]  /*7af0*/  IMAD.MOV R4, RZ, RZ, -R3 ;  /* 0x000000ffff047224 */ /* 0x000fe400078e0a03 */
[----:B------:R-:W-:Y:S02]  /*7b00*/  IMAD R0, R93, R3, R0 ;  /* 0x000000035d007224 */ /* 0x000fe400078e0200 */
[----:B---3--:R-:W-:-:S02]  /*7b10*/  IMAD R3, R4, R24, R15 ;  /* 0x0000001804037224 */ /* 0x008fc400078e020f */
[----:B------:R-:W-:Y:S02]  /*7b20*/  @P0 IMAD R25, R21, R5, R20 ;  /* 0x0000000515190224 */ /* 0x000fe400078e0214 */
[----:B0-----:R-:W-:Y:S02]  /*7b30*/  IMAD R5, R3, R29, R6 ;  /* 0x0000001d03057224 */ /* 0x001fe400078e0206 */
[----:B------:R-:W-:Y:S02]  /*7b40*/  IMAD R0, R0, R28, R25 ;  /* 0x0000001c00007224 */ /* 0x000fe400078e0219 */
[----:B------:R-:W-:-:S03]  /*7b50*/  IMAD.MOV.U32 R4, RZ, RZ, 0x1 ;  /* 0x00000001ff047424 */ /* 0x000fc600078e00ff */
[----:B------:R-:W-:Y:S02]  /*7b60*/  SEL R103, R5, R0, !P0 ;  /* 0x0000000005677207 */ /* 0x000fe40004000000 */
[----:B------:R-:W-:Y:S02]  /*7b70*/  PRMT R3, R4, 0x7610, R3 ;  /* 0x0000761004037816 */ /* 0x000fe40000000003 */
[----:B------:R-:W-:-:S07]  /*7b80*/  SEL R0, R0, R5, !P0 ;  /* 0x0000000500007207 */ /* 0x000fce0004000000 */
.L_x_157:
[----:B------:R-:W-:Y:S01]  /*7b90*/  LOP3.LUT P0, RZ, R3, 0xff, RZ, 0xc0, !PT ;  /* 0x000000ff03ff7812 */ /* 0x000fe2000780c0ff */
[----:B------:R-:W-:Y:S01]  /*7ba0*/  UIMAD.WIDE.U32 UR4, UR42, -0x55555555, URZ ;  /* 0xaaaaaaab2a0478a5 */ /* 0x000fe2000f8e003f */
[----:B------:R-:W-:-:S03]  /*7bb0*/  IMAD.MOV.U32 R111, RZ, RZ, R0 ;  /* 0x000000ffff6f7224 */ /* 0x000fc600078e0000 */
[----:B------:R-:W-:-:S04]  /*7bc0*/  USHF.R.U32.HI UR4, URZ, 0x1, UR5 ;  /* 0x000000013f047899 */ /* 0x000fc80008011605 */
[----:B------:R-:W-:-:S04]  /*7bd0*/  UIMAD UR42, UR4, -0x3, UR42 ;  /* 0xfffffffd042a78a4 */ /* 0x000fc8000f8e022a */
[----:B------:R-:W-:Y:S08]  /*7be0*/  @P0 BRA `(.L_x_160) ;  /* 0xffffff98002c0947 */ /* 0x000ff0000383ffff */
[----:B------:R-:W-:Y:S05]  /*7bf0*/  EXIT ;  /* 0x000000000000794d */ /* 0x000fea0003800000 */
.L_x_7:
        /* <DEDUP_REMOVED lines=26> */
.L_x_162:
[----:B------:R-:W0:Y:S01]  /*7da0*/  LDC.64 R30, c[0x0][0x640] ;  /* 0x00019000ff1e7b82 */ /* 0x000e220000000a00 */
[-CC-:B------:R-:W-:Y:S01]  /*7db0*/  SHF.R.U64 R21, R14, R8.reuse, R15.reuse ;  /* 0x000000080e157219 */ /* 0x180fe2000000120f */
[----:B------:R-:W-:Y:S01]  /*7dc0*/  IMAD.MOV.U32 R27, RZ, RZ, 0x1 ;  /* 0x00000001ff1b7424 */ /* 0x000fe200078e00ff */
[----:B------:R-:W-:Y:S02]  /*7dd0*/  SHF.R.U32.HI R7, RZ, R8, R15 ;  /* 0x00000008ff077219 */ /* 0x000fe4000001160f */
[----:B------:R-:W-:-:S03]  /*7de0*/  IADD3 R13, P0, RZ, -R21, RZ ;  /* 0x80000015ff0d7210 */ /* 0x000fc60007f1e0ff */
[----:B------:R-:W1:Y:S02]  /*7df0*/  LDC R12, c[0x0][0x618] ;  /* 0x00018600ff0c7b82 */ /* 0x000e640000000800 */
[----:B------:R-:W-:Y:S02]  /*7e00*/  IMAD.X R7, RZ, RZ, ~R7, P0 ;  /* 0x000000ffff077224 */ /* 0x000fe400000e0e07 */
[----:B------:R-:W-:-:S04]  /*7e10*/  IMAD.WIDE.U32 R10, R13, R22, R16 ;  /* 0x000000160d0a7225 */ /* 0x000fc800078e0010 */
[----:B------:R-:W2:Y:S01]  /*7e20*/  LDC R14, c[0x0][0x608] ;  /* 0x00018200ff0e7b82 */ /* 0x000ea20000000800 */
[----:B------:R-:W-:-:S04]  /*7e30*/  IMAD R8, R7, R22, RZ ;  /* 0x0000001607087224 */ /* 0x000fc800078e02ff */
[----:B------:R-:W-:-:S03]  /*7e40*/  IMAD R7, R13, R23, R8 ;  /* 0x000000170d077224 */ /* 0x000fc600078e0208 */
[----:B------:R-:W3:Y:S01]  /*7e50*/  LDC R28, c[0x0][0x658] ;  /* 0x00019600ff1c7b82 */ /* 0x000ee20000000800 */
[----:B------:R-:W-:Y:S01]  /*7e60*/  IMAD.IADD R7, R11, 0x1, R7 ;  /* 0x000000010b077824 */ /* 0x000fe200078e0207 */
[----:B0-----:R-:W-:Y:S01]  /*7e70*/  ISETP.NE.U32.AND P0, PT, R30, RZ, PT ;  /* 0x000000ff1e00720c */ /* 0x001fe20003f05070 */
[----:B------:R-:W-:-:S03]  /*7e80*/  IMAD.MOV.U32 R11, RZ, RZ, -0x1 ;  /* 0xffffffffff0b7424 */ /* 0x000fc600078e00ff */
        /* <DEDUP_REMOVED lines=8> */
[-C--:B---3--:R-:W-:Y:S02]  /*7f10*/  SHF.L.U32 R10, R11, R28.reuse, RZ ;  /* 0x0000001c0b0a7219 */ /* 0x088fe400000006ff */
[--C-:B------:R-:W-:Y:S02]  /*7f20*/  SHF.R.U64 R26, R22, R28, R7.reuse ;  /* 0x0000001c161a7219 */ /* 0x100fe40000001207 */
[----:B------:R-:W-:Y:S02]  /*7f30*/  LOP3.LUT R29, RZ, R10, RZ, 0x33, !PT ;  /* 0x0000000aff1d7212 */ /* 0x000fe400078e33ff */
[----:B------:R-:W-:Y:S01]  /*7f40*/  SHF.R.U32.HI R11, RZ, R28, R7 ;  /* 0x0000001cff0b7219 */ /* 0x000fe20000011607 */
[----:B------:R-:W3:Y:S01]  /*7f50*/  LDC R32, c[0x0][0x610] ;  /* 0x00018400ff207b82 */ /* 0x000ee20000000800 */
[----:B------:R-:W-:Y:S01]  /*7f60*/  IMAD.MOV.U32 R10, RZ, RZ, R26 ;  /* 0x000000ffff0a7224 */ /* 0x000fe200078e001a */
[----:B------:R-:W-:Y:S06]  /*7f70*/  @!P0 BRA `(.L_x_163) ;  /* 0x0000000000288947 */ /* 0x000fec0003800000 */
        /* <DEDUP_REMOVED lines=10> */
.L_x_163:
[----:B------:R-:W-:Y:S02]  /*8020*/  ISETP.NE.AND P0, PT, R2, 0x1, PT ;  /* 0x000000010200780c */ /* 0x000fe40003f05270 */
[----:B-1----:R-:W-:Y:S01]  /*8030*/  SHF.R.U64 R8, R10, R8, R11 ;  /* 0x000000080a087219 */ /* 0x002fe2000000120b */
[----:B0-----:R-:W-:Y:S01]  /*8040*/  VIADD R11, R23, 0xffffffff ;  /* 0xffffffff170b7836 */ /* 0x001fe20000000000 */
[----:B------:R-:W-:Y:S02]  /*8050*/  SHF.L.U32 R27, R27, R28, RZ ;  /* 0x0000001c1b1b7219 */ /* 0x000fe400000006ff */
[----:B------:R-:W-:Y:S01]  /*8060*/  LOP3.LUT R5, R22, R29, RZ, 0xc0, !PT ;  /* 0x0000001d16057212 */ /* 0x000fe200078ec0ff */
[----:B------:R-:W-:-:S04]  /*8070*/  IMAD.MOV R7, RZ, RZ, -R8 ;  /* 0x000000ffff077224 */ /* 0x000fc800078e0a08 */
[----:B------:R-:W-:Y:S02]  /*8080*/  IMAD R5, R27, R8, R5 ;  /* 0x000000081b057224 */ /* 0x000fe400078e0205 */
[----:B------:R-:W-:Y:S01]  /*8090*/  @P0 IMAD R6, R9, R24, R4 ;  /* 0x0000001809060224 */ /* 0x000fe200078e0204 */
[----:B------:R-:W-:Y:S01]  /*80a0*/  LOP3.LUT R9, R20, R11, RZ, 0xc0, !PT ;  /* 0x0000000b14097212 */ /* 0x000fe200078ec0ff */
[----:B--2---:R-:W-:Y:S02]  /*80b0*/  IMAD R4, R7, R25, R26 ;  /* 0x0000001907047224 */ /* 0x004fe400078e021a */
[----:B---3--:R-:W-:Y:S02]  /*80c0*/  IMAD R6, R5, R32, R6 ;  /* 0x0000002005067224 */ /* 0x008fe400078e0206 */
[----:B------:R-:W-:Y:S02]  /*80d0*/  IMAD R5, R4, R23, R9 ;  /* 0x0000001704057224 */ /* 0x000fe400078e0209 */
[----:B------:R-:W-:-:S02]  /*80e0*/  IMAD.MOV.U32 R8, RZ, RZ, 0x1 ;  /* 0x00000001ff087424 */ /* 0x000fc400078e00ff */
[----:B------:R-:W-:Y:S01]  /*80f0*/  IMAD.MOV.U32 R7, RZ, RZ, R21 ;  /* 0x000000ffff077224 */ /* 0x000fe200078e0015 */
[----:B------:R-:W-:Y:S02]  /*8100*/  SEL R19, R5, R6, !P0 ;  /* 0x0000000605137207 */ /* 0x000fe40004000000 */
[----:B------:R-:W-:-:S07]  /*8110*/  SEL R12, R6, R5, !P0 ;  /* 0x00000005060c7207 */ /* 0x000fce0004000000 */
.L_x_161:
[----:B------:R-:W-:-:S08]  /*8120*/  NOP ;  /* 0x0000000000007918 */ /* 0x000fd00000000000 */
[----:B------:R-:W0:-:S00]  /*8130*/  USETMAXREG.DEALLOC.CTAPOOL 0x28 ;  /* 0x00000028000079c8 */ /* 0x000e0000080e0500 */
[----:B0-----:R-:W-:-:S13]  /*8140*/  ISETP.NE.AND P0, PT, R3, RZ, PT ;  /* 0x000000ff0300720c */ /* 0x001fda0003f05270 */
[----:B------:R-:W-:Y:S05]  /*8150*/  @P0 EXIT ;  /* 0x000000000000094d */ /* 0x000fea0003800000 */
[----:B------:R-:W-:Y:S01]  /*8160*/  LOP3.LUT P0, RZ, R8, 0xff, RZ, 0xc0, !PT ;  /* 0x000000ff08ff7812 */ /* 0x000fe2000780c0ff */
[----:B------:R-:W-:Y:S02]  /*8170*/  IMAD.MOV.U32 R3, RZ, RZ, 0x1 ;  /* 0x00000001ff037424 */ /* 0x000fe400078e00ff */
[----:B------:R-:W-:-:S10]  /*8180*/  IMAD.MOV.U32 R13, RZ, RZ, RZ ;  /* 0x000000ffff0d7224 */ /* 0x000fd400078e00ff */
[----:B------:R-:W-:Y:S05]  /*8190*/  @!P0 BRA `(.L_x_164) ;  /* 0x0000000c00948947 */ /* 0x000fea0003800000 */
[----:B------:R-:W0:Y:S01]  /*81a0*/  LDC R3, c[0x0][0x28c] ;  /* 0x0000a300ff037b82 */ /* 0x000e220000000800 */
[----:B------:R-:W-:Y:S01]  /*81b0*/  UMOV UR7, 0x1 ;  /* 0x0000000100077882 */ /* 0x000fe20000000000 */
[----:B------:R-:W-:Y:S01]  /*81c0*/  ULDC UR14, c[0x0][0x658] ;  /* 0x00019600000e7ab9 */ /* 0x000fe20000000800 */
[----:B------:R-:W-:Y:S01]  /*81d0*/  UMOV UR6, 0xffffffff ;  /* 0xffffffff00067882 */ /* 0x000fe20000000000 */
[----:B------:R-:W-:Y:S01]  /*81e0*/  BSSY B0, `(.L_x_164) ;  /* 0x00000e0000007945 */ /* 0x000fe20003800000 */
[----:B------:R-:W-:Y:S01]  /*81f0*/  USHF.L.U32 UR6, UR6, UR14, URZ ;  /* 0x0000000e06067299 */ /* 0x000fe2000800063f */
[----:B------:R-:W-:Y:S01]  /*8200*/  IMAD.MOV.U32 R11, RZ, RZ, 0x1 ;  /* 0x00000001ff0b7424 */ /* 0x000fe200078e00ff */
[----:B------:R-:W-:Y:S01]  /*8210*/  LOP3.LUT R10, R18, 0x2, RZ, 0xfc, !PT ;  /* 0x00000002120a7812 */ /* 0x000fe200078efcff */
[----:B------:R-:W1:Y:S01]  /*8220*/  S2UR UR5, SR_CgaCtaId ;  /* 0x00000000000579c3 */ /* 0x000e620000008800 */
[----:B------:R-:W-:Y:S01]  /*8230*/  IMAD.MOV.U32 R13, RZ, RZ, RZ ;  /* 0x000000ffff0d7224 */ /* 0x000fe200078e00ff */
[----:B------:R-:W-:Y:S01]  /*8240*/  ULDC UR13, c[0x0][0x600] ;  /* 0x00018000000d7ab9 */ /* 0x000fe20000000800 */
[----:B------:R-:W-:Y:S01]  /*8250*/  UMOV UR29, 0x5 ;  /* 0x00000005001d7882 */ /* 0x000fe20000000000 */
[----:B------:R-:W-:-:S02]  /*8260*/  UIADD3 UR13, UR13, -0x1, URZ ;  /* 0xffffffff0d0d7890 */ /* 0x000fc4000fffe03f */
[----:B------:R-:W-:Y:S02]  /*8270*/  USHF.L.U32 UR14, UR7, UR14, URZ ;  /* 0x0000000e070e7299 */ /* 0x000fe4000800063f */
[----:B------:R-:W-:Y:S01]  /*8280*/  ULOP3.LUT UR22, URZ, UR6, URZ, 0x33, !UPT ;  /* 0x000000063f167292 */ /* 0x000fe2000f8e333f */
[----:B------:R-:W-:Y:S01]  /*8290*/  ULDC.64 UR42, c[0x0][0x198] ;  /* 0x00006600002a7ab9 */ /* 0x000fe20000000a00 */
[----:B0-----:R-:W-:-:S05]  /*82a0*/  VIADD R3, R3, 0x7f ;  /* 0x0000007f03037836 */ /* 0x001fca0000000000 */
[----:B------:R-:W-:Y:S01]  /*82b0*/  SHF.R.S32.HI R4, RZ, 0x1f, R3 ;  /* 0x0000001fff047819 */ /* 0x000fe20000011403 */
[----:B-1----:R-:W-:-:S03]  /*82c0*/  ULOP3.LUT UR4, UR5, 0x1, URZ, 0xc0, !UPT ;  /* 0x0000000105047892 */ /* 0x002fc6000f8ec03f */
[----:B------:R-:W-:Y:S01]  /*82d0*/  LEA.HI R4, R4, R3, RZ, 0x7 ;  /* 0x0000000304047211 */ /* 0x000fe200078f38ff */
[----:B------:R-:W-:Y:S01]  /*82e0*/  USHF.R.U32.HI UR31, URZ, 0x1, UR5 ;  /* 0x000000013f1f7899 */ /* 0x000fe20008011605 */
[----:B------:R-:W-:Y:S01]  /*82f0*/  IMAD.MOV.U32 R3, RZ, RZ, 0x1 ;  /* 0x00000001ff037424 */ /* 0x000fe200078e00ff */
[----:B------:R-:W-:Y:S01]  /*8300*/  USHF.L.U32 UR15, UR5, 0x5, URZ ;  /* 0x00000005050f7899 */ /* 0x000fe2000800063f */
[----:B------:R-:W-:Y:S01]  /*8310*/  SHF.R.S32.HI R8, RZ, 0x7, R4 ;  /* 0x00000007ff087819 */ /* 0x000fe20000011404 */
[----:B------:R-:W-:Y:S02]  /*8320*/  USHF.L.U32 UR21, UR5, 0xb, URZ ;  /* 0x0000000b05157899 */ /* 0x000fe4000800063f */
[----:B------:R-:W-:Y:S02]  /*8330*/  ULOP3.LUT UR5, UR5, 0xfffffffe, URZ, 0xc0, !UPT ;  /* 0xfffffffe05057892 */ /* 0x000fe4000f8ec03f */
[----:B------:R-:W-:Y:S01]  /*8340*/  UISETP.GT.U32.AND UP0, UPT, UR4, 0xffff, UPT ;  /* 0x0000ffff0400788c */ /* 0x000fe2000bf04070 */
[----:B------:R-:W-:Y:S01]  /*8350*/  VIADD R9, R8, 0x1 ;  /* 0x0000000108097836 */ /* 0x000fe20000000000 */
[----:B------:R-:W-:-:S02]  /*8360*/  USHF.L.U32 UR23, UR7, UR5, URZ ;  /* 0x0000000507177299 */ /* 0x000fc4000800063f */
[----:B------:R-:W-:Y:S02]  /*8370*/  ULOP3.LUT UR5, UR5, 0x1, URZ, 0xfc, !UPT ;  /* 0x0000000105057892 */ /* 0x000fe4000f8efc3f */
[----:B------:R-:W-:Y:S02]  /*8380*/  USEL UR4, UR4, 0xffff, !UP0 ;  /* 0x0000ffff04047887 */ /* 0x000fe4000c000000 */
[----:B------:R-:W-:Y:S02]  /*8390*/  USHF.L.U32 UR5, UR7, UR5, URZ ;  /* 0x0000000507057299 */ /* 0x000fe4000800063f */
[----:B------:R-:W-:Y:S02]  /*83a0*/  ULOP3.LUT UR4, UR4, 0xffff, URZ, 0xc0, !UPT ;  /* 0x0000ffff04047892 */ /* 0x000fe4000f8ec03f */
[----:B------:R-:W-:Y:S02]  /*83b0*/  ULOP3.LUT UR15, UR15, 0x20, URZ, 0xc0, !UPT ;  /* 0x000000200f0f7892 */ /* 0x000fe4000f8ec03f */
[----:B------:R-:W-:-:S02]  /*83c0*/  ULOP3.LUT UR21, UR21, 0x800, URZ, 0xc0, !UPT ;  /* 0x0000080015157892 */ /* 0x000fc4000f8ec03f */
[----:B------:R-:W-:Y:S02]  /*83d0*/  ULOP3.LUT UR23, UR23, UR5, URZ, 0xfc, !UPT ;  /* 0x0000000517177292 */ /* 0x000fe4000f8efc3f */
[----:B------:R-:W-:-:S12]  /*83e0*/  USHF.L.U32 UR29, UR29, UR4, URZ ;  /* 0x000000041d1d7299 */ /* 0x000fd8000800063f */
.L_x_175:
[----:B------:R-:W-:-:S03]  /*83f0*/  UMOV UR4, 0xffffffff ;  /* 0xffffffff00047882 */ /* 0x000fc60000000000 */
[----:B------:R-:W-:Y:S05]  /*8400*/  BRA.DIV UR4, `(.L_x_165) ;  /* 0x0000000e04bc7947 */ /* 0x000fea000b800000 */
[----:B------:R-:W-:-:S13]  /*8410*/  ELECT P6, URZ, PT ;  /* 0x00000000003f782f */ /* 0x000fda00038c0000 */
.L_x_185:
[----:B------:R-:W0:Y:S01]  /*8420*/  LDC R4, c[0x0][0x28c] ;  /* 0x0000a300ff047b82 */ /* 0x000e220000000800 */
[----:B------:R-:W-:Y:S01]  /*8430*/  BSSY B1, `(.L_x_166) ;  /* 0x0000048000017945 */ /* 0x000fe20003800000 */
[----:B0-----:R-:W-:-:S13]  /*8440*/  ISETP.LT.OR P6, PT, R4, 0x1, !P6 ;  /* 0x000000010400780c */ /* 0x001fda00077c1670 */
[----:B------:R-:W-:Y:S05]  /*8450*/  @P6 BRA `(.L_x_167) ;  /* 0x0000000400146947 */ /* 0x000fea0003800000 */
[----:B------:R-:W-:Y:S01]  /*8460*/  LEA R12, R12, UR31, 0x1 ;  /* 0x0000001f0c0c7c11 */ /* 0x000fe2000f8e08ff */
[----:B------:R-:W-:Y:S01]  /*8470*/  IMAD.MOV.U32 R20, RZ, RZ, RZ ;  /* 0x000000ffff147224 */ /* 0x000fe200078e00ff */
[----:B------:R-:W-:Y:S01]  /*8480*/  LEA R19, R19, UR15, 0x6 ;  /* 0x0000000f13137c11 */ /* 0x000fe2000f8e30ff */
[----:B------:R-:W-:Y:S02]  /*8490*/  IMAD.MOV.U32 R4, RZ, RZ, R9 ;  /* 0x000000ffff047224 */ /* 0x000fe400078e0009 */
[----:B------:R-:W-:Y:S02]  /*84a0*/  IMAD.MOV.U32 R5, RZ, RZ, R3 ;  /* 0x000000ffff057224 */ /* 0x000fe400078e0003 */
[----:B------:R-:W-:Y:S02]  /*84b0*/  IMAD.MOV.U32 R6, RZ, RZ, R13 ;  /* 0x000000ffff067224 */ /* 0x000fe400078e000d */
[----:B------:R-:W-:-:S07]  /*84c0*/  IMAD.SHL.U32 R15, R12, 0x80, RZ ;  /* 0x000000800c0f7824 */ /* 0x000fce00078e00ff */
.L_x_170:
[----:B------:R-:W0:Y:S01]  /*84d0*/  S2R R21, SR_CgaCtaId ;  /* 0x0000000000157919 */ /* 0x000e220000008800 */
[----:B------:R-:W-:Y:S02]  /*84e0*/  MOV R12, 0x400 ;  /* 0x00000400000c7802 */ /* 0x000fe40000000f00 */
[----:B------:R-:W-:-:S13]  /*84f0*/  ISETP.NE.AND P1, PT, R0, RZ, PT ;  /* 0x000000ff0000720c */ /* 0x000fda0003f25270 */
[----:B------:R-:W1:Y:S01]  /*8500*/  @!P1 LDC R14, c[0x0][0x500] ;  /* 0x00014000ff0e9b82 */ /* 0x000e620000000800 */
[----:B0-----:R-:W-:Y:S02]  /*8510*/  LEA R23, R21, R12, 0x18 ;  /* 0x0000000c15177211 */ /* 0x001fe400078ec0ff */
[----:B------:R-:W-:-:S03]  /*8520*/  SHF.L.U32 R12, R5, 0x1f, RZ ;  /* 0x0000001f050c7819 */ /* 0x000fc600000006ff */
[----:B------:R-:W-:-:S04]  /*8530*/  IMAD R21, R6, 0x8, R23 ;  /* 0x0000000806157824 */ /* 0x000fc800078e0217 */
[----:B------:R-:W0:Y:S02]  /*8540*/  SYNCS.PHASECHK.TRANS64.TRYWAIT P0, [R21+URZ+0x18], R12 ;  /* 0x0000180c150075a7 */ /* 0x000e24000800017f */
[----:B01----:R-:W-:Y:S05]  /*8550*/  @!P0 BRA `(.L_x_168) ;  /* 0x0000000c00888947 */ /* 0x003fea0003800000 */
.L_x_186:
[----:B0-----:R-:W-:Y:S01]  /*8560*/  PRMT R12, R10, 0x9910, RZ ;  /* 0x000099100a0c7816 */ /* 0x001fe200000000ff */
[----:B------:R0:W-:Y:S03]  /*8570*/  @!P1 SYNCS.ARRIVE.TRANS64 RZ, [R21+URZ], R14 ;  /* 0x0000000e15ff99a7 */ /* 0x0001e6000800003f */
[----:B------:R-:W-:-:S13]  /*8580*/  ISETP.NE.AND P0, PT, R12, 0x2, PT ;  /* 0x000000020c00780c */ /* 0x000fda0003f05270 */
[----:B0-----:R-:W-:Y:S05]  /*8590*/  @P0 BRA `(.L_x_169) ;  /* 0x0000000000040947 */ /* 0x001fea0003800000 */
[----:B------:R-:W-:Y:S01]  /*85a0*/  BPT.TRAP 0x1 ;  /* 0x000000040000795c */ /* 0x000fe20000300000 */
.L_x_169:
[----:B------:R-:W-:Y:S01]  /*85b0*/  LEA R12, R6, UR31, 0x2 ;  /* 0x0000001f060c7c11 */ /* 0x000fe2000f8e10ff */
[----:B------:R-:W-:Y:S01]  /*85c0*/  VIADD R4, R4, 0xffffffff ;  /* 0xffffffff04047836 */ /* 0x000fe20000000000 */
[----:B------:R-:W-:Y:S01]  /*85d0*/  LEA R14, R6, UR21, 0xd ;  /* 0x00000015060e7c11 */ /* 0x000fe2000f8e68ff */
[----:B------:R-:W-:Y:S01]  /*85e0*/  UIADD3 UR4, UP0, UR42, 0xf0, URZ ;  /* 0x000000f02a047890 */ /* 0x000fe2000ff1e03f */
[----:B------:R-:W-:Y:S01]  /*85f0*/  R2UR UR34, R20 ;  /* 0x00000000142272ca */ /* 0x000fe200000e0000 */
[----:B------:R-:W-:Y:S01]  /*8600*/  IMAD.SHL.U32 R12, R12, 0x2000, RZ ;  /* 0x000020000c0c7824 */ /* 0x000fe200078e00ff */
[----:B------:R-:W-:Y:S01]  /*8610*/  R2UR UR33, R21 ;  /* 0x00000000152172ca */ /* 0x000fe200000e0000 */
[--C-:B------:R-:W-:Y:S01]  /*8620*/  IMAD R14, R14, 0x2, R23.reuse ;  /* 0x000000020e0e7824 */ /* 0x100fe200078e0217 */
[----:B------:R-:W-:Y:S01]  /*8630*/  R2UR UR36, R7 ;  /* 0x00000000072472ca */ /* 0x000fe200000e0000 */
[----:B------:R-:W-:Y:S01]  /*8640*/  IMAD R12, R12, 0x2, R23 ;  /* 0x000000020c0c7824 */ /* 0x000fe200078e0217 */
[----:B------:R-:W-:Y:S01]  /*8650*/  R2UR UR35, R15 ;  /* 0x000000000f2372ca */ /* 0x000fe200000e0000 */
[----:B------:R-:W-:Y:S01]  /*8660*/  UIADD3 UR44, UP1, UR42, 0x1f0, URZ ;  /* 0x000001f02a2c7890 */ /* 0x000fe2000ff3e03f */
[----:B------:R-:W-:Y:S01]  /*8670*/  R2UR UR8, R14 ;  /* 0x000000000e0872ca */ /* 0x000fe200000e0000 */
[----:B------:R-:W-:Y:S01]  /*8680*/  UIADD3.X UR5, URZ, UR43, URZ, UP0, !UPT ;  /* 0x0000002b3f057290 */ /* 0x000fe200087fe43f */
[----:B------:R-:W-:Y:S01]  /*8690*/  R2UR UR24, R12 ;  /* 0x000000000c1872ca */ /* 0x000fe200000e0000 */
[----:B------:R-:W-:Y:S01]  /*86a0*/  UPRMT UR30, URZ, 0x5410, UR29 ;  /* 0x000054103f1e7896 */ /* 0x000fe2000800001d */
[----:B------:R-:W-:Y:S01]  /*86b0*/  R2UR UR19, R19 ;  /* 0x00000000131372ca */ /* 0x000fe200000e0000 */
[----:B------:R-:W-:Y:S01]  /*86c0*/  UIADD3 UR26, UR34, 0x40, URZ ;  /* 0x00000040221a7890 */ /* 0x000fe2000fffe03f */
[----:B------:R-:W-:Y:S01]  /*86d0*/  ISETP.GT.AND P1, PT, R4, 0x1, PT ;  /* 0x000000010400780c */ /* 0x000fe20003f24270 */
[----:B------:R-:W-:Y:S01]  /*86e0*/  UIADD3.X UR45, URZ, UR43, URZ, UP1, !UPT ;  /* 0x0000002b3f2d7290 */ /* 0x000fe20008ffe43f */
[----:B------:R-:W-:Y:S01]  /*86f0*/  VIADD R6, R6, 0x1 ;  /* 0x0000000106067836 */ /* 0x000fe20000000000 */
[----:B------:R-:W-:Y:S01]  /*8700*/  UPRMT UR37, URZ, 0x5410, UR23 ;  /* 0x000054103f257896 */ /* 0x000fe20008000017 */
[----:B------:R-:W-:Y:S01]  /*8710*/  VIADD R20, R20, 0x80 ;  /* 0x0000008014147836 */ /* 0x000fe20000000000 */
[----:B------:R-:W-:Y:S01]  /*8720*/  UMOV UR6, 0x0 ;  /* 0x0000000000067882 */ /* 0x000fe20000000000 */
[----:B------:R-:W-:Y:S01]  /*8730*/  UMOV UR7, 0x10000000 ;  /* 0x1000000000077882 */ /* 0x000fe20000000000 */
[----:B------:R-:W-:Y:S01]  /*8740*/  UIADD3 UR16, UR8, 0x30100, URZ ;  /* 0x0003010008107890 */ /* 0x000fe2000fffe03f */
[----:B------:R-:W-:Y:S01]  /*8750*/  ISETP.NE.AND P0, PT, R6, 0x3, PT ;  /* 0x000000030600780c */ /* 0x000fe20003f05270 */
[----:B------:R-:W-:-:S02]  /*8760*/  UIADD3 UR32, UR24, 0x100, URZ ;  /* 0x0000010018207890 */ /* 0x000fc4000fffe03f */
[----:B------:R-:W-:Y:S01]  /*8770*/  UIADD3 UR24, UR24, 0x8100, URZ ;  /* 0x0000810018187890 */ /* 0x000fe2000fffe03f */
[----:B------:R-:W-:Y:S01]  /*8780*/  SEL R12, RZ, 0x1, P0 ;  /* 0x00000001ff0c7807 */ /* 0x000fe20000000000 */
[----:B------:R-:W-:Y:S01]  /*8790*/  UIADD3 UR8, UR8, 0x32100, URZ ;  /* 0x0003210008087890 */ /* 0x000fe2000fffe03f */
[----:B------:R-:W-:Y:S01]  /*87a0*/  SEL R6, R6, RZ, P0 ;  /* 0x000000ff06067207 */ /* 0x000fe20000000000 */
[----:B------:R-:W-:Y:S01]  /*87b0*/  UMOV UR25, UR33 ;  /* 0x0000002100197c82 */ /* 0x000fe20008000000 */
[----:B------:R-:W-:Y:S01]  /*87c0*/  UMOV UR28, UR36 ;  /* 0x00000024001c7c82 */ /* 0x000fe20008000000 */
[----:B------:R-:W-:Y:S01]  /*87d0*/  UMOV UR27, UR35 ;  /* 0x00000023001b7c82 */ /* 0x000fe20008000000 */
[----:B------:R-:W-:Y:S01]  /*87e0*/  UMOV UR17, UR33 ;  /* 0x0000002100117c82 */ /* 0x000fe20008000000 */
[----:B------:R-:W-:Y:S01]  /*87f0*/  UMOV UR18, UR34 ;  /* 0x0000002200127c82 */ /* 0x000fe20008000000 */
[----:B------:R-:W-:Y:S01]  /*8800*/  UMOV UR20, UR36 ;  /* 0x0000002400147c82 */ /* 0x000fe20008000000 */
[----:B------:R0:W-:Y:S01]  /*8810*/  UTMALDG.3D.MULTICAST [UR32], [UR4], UR30, desc[UR6] ;  /* 0x00000620040073b4 */ /* 0x0001e2000801181e */
[----:B------:R-:W-:Y:S01]  /*8820*/  UMOV UR9, UR33 ;  /* 0x0000002100097c82 */ /* 0x000fe20008000000 */
[----:B------:R-:W-:Y:S01]  /*8830*/  UMOV UR11, UR19 ;  /* 0x00000013000b7c82 */ /* 0x000fe20008000000 */
[----:B------:R-:W-:Y:S01]  /*8840*/  UMOV UR12, UR36 ;  /* 0x00000024000c7c82 */ /* 0x000fe20008000000 */
[----:B------:R-:W-:Y:S01]  /*8850*/  UMOV UR10, UR26 ;  /* 0x0000001a000a7c82 */ /* 0x000fe20008000000 */
[----:B------:R-:W-:Y:S01]  /*8860*/  LOP3.LUT R5, R5, R12, RZ, 0x3c, !PT ;  /* 0x0000000c05057212 */ /* 0x000fe200078e3cff */
[----:B------:R0:W-:Y:S01]  /*8870*/  UTMALDG.3D.MULTICAST [UR24], [UR4], UR30, desc[UR6] ;  /* 0x00000618040073b4 */ /* 0x0001e2000801181e */
[----:B------:R0:W-:Y:S01]  /*8880*/  UTMALDG.3D.MULTICAST [UR16], [UR44], UR37, desc[UR6] ;  /* 0x000006102c0073b4 */ /* 0x0001e20008011825 */
[----:B------:R0:W-:Y:S02]  /*8890*/  UTMALDG.3D.MULTICAST [UR8], [UR44], UR37, desc[UR6] ;  /* 0x000006082c0073b4 */ /* 0x0001e40008011825 */
[----:B0-----:R-:W-:Y:S05]  /*88a0*/  @P1 BRA `(.L_x_170) ;  /* 0xfffffffc00081947 */ /* 0x001fea000383ffff */
.L_x_167:
[----:B------:R-:W-:Y:S05]  /*88b0*/  BSYNC B1 ;  /* 0x0000000000017941 */ /* 0x000fea0003800000 */
.L_x_166:
[----:B------:R-:W-:Y:S01]  /*88c0*/  LOP3.LUT P1, RZ, R11, 0xff, RZ, 0xc0, !PT ;  /* 0x000000ff0bff7812 */ /* 0x000fe2000782c0ff */
[C---:B------:R-:W-:Y:S01]  /*88d0*/  IMAD.IADD R13, R8.reuse, 0x1, R13 ;  /* 0x00000001080d7824 */ /* 0x040fe200078e020d */
[----:B------:R-:W-:Y:S01]  /*88e0*/  ULDC.64 UR4, c[0x0][0x650] ;  /* 0x0001940000047ab9 */ /* 0x000fe20000000a00 */
[C---:B------:R-:W-:Y:S01]  /*88f0*/  ISETP.GE.U32.AND P2, PT, R8.reuse, 0x3, PT ;  /* 0x000000030800780c */ /* 0x040fe20003f46070 */
[----:B------:R-:W-:Y:S01]  /*8900*/  BSSY B1, `(.L_x_171) ;  /* 0x000006b000017945 */ /* 0x000fe20003800000 */
[----:B------:R-:W-:Y:S01]  /*8910*/  IMAD.MOV.U32 R12, RZ, RZ, -0x1 ;  /* 0xffffffffff0c7424 */ /* 0x000fe200078e00ff */
[----:B------:R-:W-:Y:S01]  /*8920*/  ISETP.GT.U32.AND P0, PT, R13, 0x2, PT ;  /* 0x000000020d00780c */ /* 0x000fe20003f04070 */
[----:B------:R-:W-:Y:S01]  /*8930*/  IMAD.MOV.U32 R19, RZ, RZ, -0x1 ;  /* 0xffffffffff137424 */ /* 0x000fe200078e00ff */
[----:B------:R-:W-:Y:S01]  /*8940*/  PRMT R11, RZ, 0x7610, R11 ;  /* 0x00007610ff0b7816 */ /* 0x000fe2000000000b */
[----:B------:R-:W-:Y:S01]  /*8950*/  IMAD.MOV.U32 R7, RZ, RZ, -0x1 ;  /* 0xffffffffff077424 */ /* 0x000fe200078e00ff */
[----:B------:R-:W-:-:S03]  /*8960*/  ISETP.LT.U32.AND P0, PT, R8, 0x3, P0 ;  /* 0x000000030800780c */ /* 0x000fc60000701070 */
[----:B------:R-:W0:Y:S01]  /*8970*/  @P1 S2R R5, SR_CgaCtaId ;  /* 0x0000000000051919 */ /* 0x000e220000008800 */
[----:B------:R-:W-:-:S04]  /*8980*/  @P1 MOV R4, 0x400 ;  /* 0x0000040000041802 */ /* 0x000fc80000000f00 */
[----:B0-----:R-:W-:Y:S01]  /*8990*/  @P1 LEA R6, R5, R4, 0x18 ;  /* 0x0000000405061211 */ /* 0x001fe200078ec0ff */
[----:B------:R-:W-:Y:S01]  /*89a0*/  IMAD.WIDE.U32 R4, R13, -0x55555555, RZ ;  /* 0xaaaaaaab0d047825 */ /* 0x000fe200078e00ff */
[----:B------:R-:W-:Y:S02]  /*89b0*/  SEL R4, RZ, 0x1, !P0 ;  /* 0x00000001ff047807 */ /* 0x000fe40004000000 */
[----:B------:R0:W-:Y:S01]  /*89c0*/  @P1 SYNCS.ARRIVE.TRANS64.A1T0 RZ, [R6+URZ+0x48], RZ ;  /* 0x000048ff06ff19a7 */ /* 0x0001e2000810003f */
[----:B------:R-:W-:Y:S02]  /*89d0*/  IADD3 R16, P1, R16, UR38, RZ ;  /* 0x0000002610107c10 */ /* 0x000fe4000ff3e0ff */
[----:B------:R-:W-:Y:S02]  /*89e0*/  LOP3.LUT R3, R3, R4, RZ, 0x3c, !PT ;  /* 0x0000000403037212 */ /* 0x000fe400078e3cff */
[----:B------:R-:W-:Y:S02]  /*89f0*/  IADD3.X R17, R17, UR41, RZ, P1, !PT ;  /* 0x0000002911117c10 */ /* 0x000fe40008ffe4ff */
[----:B------:R-:W-:-:S02]  /*8a00*/  ISETP.GE.U32.AND P0, PT, R16, UR4, PT ;  /* 0x0000000410007c0c */ /* 0x000fc4000bf06070 */
[----:B0-----:R-:W-:Y:S02]  /*8a10*/  SHF.R.U32.HI R6, RZ, 0x1, R5 ;  /* 0x00000001ff067819 */ /* 0x001fe40000011605 */
[----:B------:R-:W-:Y:S02]  /*8a20*/  ISETP.GE.U32.AND.EX P0, PT, R17, UR5, PT, P0 ;  /* 0x0000000511007c0c */ /* 0x000fe4000bf06100 */
[----:B------:R-:W-:Y:S01]  /*8a30*/  @P2 LOP3.LUT R3, R3, 0x1, R6, 0x78, !PT ;  /* 0x0000000103032812 */ /* 0x000fe200078e7806 */
[----:B------:R-:W-:Y:S01]  /*8a40*/  IMAD R13, R6, -0x3, R13 ;  /* 0xfffffffd060d7824 */ /* 0x000fe200078e020d */
[----:B------:R-:W-:-:S09]  /*8a50*/  PRMT R4, RZ, 0x7610, R4 ;  /* 0x00007610ff047816 */ /* 0x000fd20000000004 */
[----:B------:R-:W-:Y:S05]  /*8a60*/  @P0 BRA `(.L_x_172) ;  /* 0x0000000400500947 */ /* 0x000fea0003800000 */
[----:B------:R-:W0:Y:S01]  /*8a70*/  S2R R15, SR_CTAID.X ;  /* 0x00000000000f7919 */ /* 0x000e220000002500 */
[----:B------:R-:W-:Y:S01]  /*8a80*/  ULDC.64 UR4, c[0x0][0x628] ;  /* 0x00018a0000047ab9 */ /* 0x000fe20000000a00 */
[----:B------:R-:W1:Y:S01]  /*8a90*/  LDC R20, c[0x0][0x144] ;  /* 0x00005100ff147b82 */ /* 0x000e620000000800 */
[----:B------:R-:W-:Y:S01]  /*8aa0*/  ISETP.NE.U32.AND P0, PT, RZ, UR4, PT ;  /* 0x00000004ff007c0c */ /* 0x000fe2000bf05070 */
[----:B------:R-:W2:Y:S01]  /*8ab0*/  S2R R12, SR_CTAID.Y ;  /* 0x00000000000c7919 */ /* 0x000ea20000002600 */
[----:B------:R-:W-:Y:S01]  /*8ac0*/  ULDC UR6, c[0x0][0x150] ;  /* 0x0000540000067ab9 */ /* 0x000fe20000000800 */
[----:B------:R-:W-:Y:S01]  /*8ad0*/  ULDC UR7, c[0x0][0x630] ;  /* 0x00018c0000077ab9 */ /* 0x000fe20000000800 */
[----:B------:R-:W-:Y:S01]  /*8ae0*/  ISETP.NE.AND.EX P0, PT, RZ, UR5, PT, P0 ;  /* 0x00000005ff007c0c */ /* 0x000fe2000bf05300 */
[----:B------:R-:W-:Y:S01]  /*8af0*/  IMAD.MOV.U32 R4, RZ, RZ, R16 ;  /* 0x000000ffff047224 */ /* 0x000fe200078e0010 */
[----:B0-----:R-:W-:-:S05]  /*8b00*/  I2FP.F32.U32 R5, R15 ;  /* 0x0000000f00057245 */ /* 0x001fca0000201000 */
[----:B------:R-:W-:Y:S01]  /*8b10*/  FMUL R21, R5, UR6 ;  /* 0x0000000605157c20 */ /* 0x000fe20008400000 */
[----:B------:R-:W-:-:S05]  /*8b20*/  IMAD.MOV.U32 R5, RZ, RZ, R17 ;  /* 0x000000ffff057224 */ /* 0x000fca00078e0011 */
[----:B--2---:R-:W-:Y:S05]  /*8b30*/  @!P0 BRA `(.L_x_173) ;  /* 0x0000000000288947 */ /* 0x004fea0003800000 */
[----:B------:R-:W-:Y:S02]  /*8b40*/  ULDC UR6, c[0x0][0x634] ;  /* 0x00018d0000067ab9 */ /* 0x000fe40000000800 */
[----:B------:R-:W-:-:S05]  /*8b50*/  IADD3 R5, P0, R16, UR6, RZ ;  /* 0x0000000610057c10 */ /* 0x000fca000ff1e0ff */
[----:B------:R-:W-:-:S04]  /*8b60*/  IMAD.X R19, RZ, RZ, R17, P0 ;  /* 0x000000ffff137224 */ /* 0x000fc800000e0611 */
[----:B------:R-:W-:-:S04]  /*8b70*/  IMAD.WIDE.U32 R6, R19, UR4, RZ ;  /* 0x0000000413067c25 */ /* 0x000fc8000f8e00ff */
[----:B------:R-:W-:-:S04]  /*8b80*/  IMAD.WIDE.U32 R6, P0, R5, UR5, R6 ;  /* 0x0000000505067c25 */ /* 0x000fc8000f800006 */
[----:B------:R-:W-:-:S04]  /*8b90*/  IMAD.WIDE.U32 R4, R5, UR4, RZ ;  /* 0x0000000405047c25 */ /* 0x000fc8000f8e00ff */
[----:B------:R-:W-:Y:S01]  /*8ba0*/  IMAD.MOV.U32 R4, RZ, RZ, R7 ;  /* 0x000000ffff047224 */ /* 0x000fe200078e0007 */
[----:B------:R-:W-:Y:S01]  /*8bb0*/  IADD3 RZ, P1, R5, R6, RZ ;  /* 0x0000000605ff7210 */ /* 0x000fe20007f3e0ff */
[----:B------:R-:W-:-:S04]  /*8bc0*/  IMAD.X R5, RZ, RZ, RZ, P0 ;  /* 0x000000ffff057224 */ /* 0x000fc800000e06ff */
[----:B------:R-:W-:-:S08]  /*8bd0*/  IMAD.WIDE.U32.X R4, R19, UR5, R4, P1 ;  /* 0x0000000513047c25 */ /* 0x000fd000088e0404 */
.L_x_173:
[--C-:B------:R-:W-:Y:S01]  /*8be0*/  SHF.R.U64 R14, R4, UR7, R5.reuse ;  /* 0x00000007040e7c19 */ /* 0x100fe20008001205 */
[----:B------:R-:W0:Y:S01]  /*8bf0*/  F2I.U32.TRUNC.NTZ R21, R21 ;  /* 0x0000001500157305 */ /* 0x000e22000020f000 */
[----:B------:R-:W-:Y:S01]  /*8c00*/  SHF.R.U32.HI R4, RZ, UR7, R5 ;  /* 0x00000007ff047c19 */ /* 0x000fe20008011605 */
[----:B------:R-:W-:Y:S01]  /*8c10*/  ULDC.64 UR4, c[0x0][0x620] ;  /* 0x0001880000047ab9 */ /* 0x000fe20000000a00 */
[----:B------:R-:W-:Y:S01]  /*8c20*/  IADD3 R7, P0, RZ, -R14, RZ ;  /* 0x8000000eff077210 */ /* 0x000fe20007f1e0ff */
[----:B------:R-:W-:-:S04]  /*8c30*/  ULDC.64 UR6, c[0x0][0x640] ;  /* 0x0001900000067ab9 */ /* 0x000fc80000000a00 */
[----:B------:R-:W-:Y:S01]  /*8c40*/  IMAD.X R4, RZ, RZ, ~R4, P0 ;  /* 0x000000ffff047224 */ /* 0x000fe200000e0e04 */
[----:B------:R-:W-:-:S03]  /*8c50*/  ISETP.NE.U32.AND P0, PT, RZ, UR6, PT ;  /* 0x00000006ff007c0c */ /* 0x000fc6000bf05070 */
[----:B------:R-:W-:Y:S01]  /*8c60*/  IMAD R6, R4, UR4, RZ ;  /* 0x0000000404067c24 */ /* 0x000fe2000f8e02ff */
[----:B------:R-:W-:Y:S01]  /*8c70*/  ISETP.NE.AND.EX P0, PT, RZ, UR7, PT, P0 ;  /* 0x00000007ff007c0c */ /* 0x000fe2000bf05300 */
[----:B------:R-:W-:Y:S01]  /*8c80*/  IMAD.WIDE.U32 R4, R7, UR4, R16 ;  /* 0x0000000407047c25 */ /* 0x000fe2000f8e0010 */
[----:B------:R-:W-:-:S03]  /*8c90*/  ULDC UR4, c[0x0][0x618] ;  /* 0x0001860000047ab9 */ /* 0x000fc60000000800 */
[----:B------:R-:W-:Y:S01]  /*8ca0*/  IMAD R7, R7, UR5, R6 ;  /* 0x0000000507077c24 */ /* 0x000fe2000f8e0206 */
[----:B------:R-:W-:Y:S01]  /*8cb0*/  ULDC UR5, c[0x0][0x154] ;  /* 0x0000550000057ab9 */ /* 0x000fe20000000800 */
[----:B0-----:R-:W-:Y:S02]  /*8cc0*/  IMAD.MOV R6, RZ, RZ, -R21 ;  /* 0x000000ffff067224 */ /* 0x001fe400078e0a15 */
[----:B------:R-:W0:Y:S01]  /*8cd0*/  LDC R21, c[0x0][0x148] ;  /* 0x00005200ff157b82 */ /* 0x000e220000000800 */
[----:B------:R-:W-:Y:S02]  /*8ce0*/  IMAD.IADD R5, R5, 0x1, R7 ;  /* 0x0000000105057824 */ /* 0x000fe400078e0207 */
[----:B-1----:R-:W-:Y:S01]  /*8cf0*/  IMAD R15, R20, R6, R15 ;  /* 0x00000006140f7224 */ /* 0x002fe200078e020f */
[----:B------:R-:W-:Y:S02]  /*8d00*/  I2FP.F32.U32 R6, R12 ;  /* 0x0000000c00067245 */ /* 0x000fe40000201000 */
[----:B------:R-:W-:-:S02]  /*8d10*/  SHF.R.U64 R19, R4, UR4, R5 ;  /* 0x0000000404137c19 */ /* 0x000fc40008001205 */
[----:B------:R-:W-:Y:S01]  /*8d20*/  SHF.R.U32.HI R4, RZ, UR4, R5 ;  /* 0x00000004ff047c19 */ /* 0x000fe20008011605 */
[----:B------:R-:W-:Y:S01]  /*8d30*/  FMUL R6, R6, UR5 ;  /* 0x0000000506067c20 */ /* 0x000fe20008400000 */
[----:B------:R-:W-:Y:S02]  /*8d40*/  ULDC UR4, c[0x0][0x608] ;  /* 0x0001820000047ab9 */ /* 0x000fe40000000800 */
[--C-:B------:R-:W-:Y:S01]  /*8d50*/  SHF.R.U64 R22, R19, UR4, R4.reuse ;  /* 0x0000000413167c19 */ /* 0x100fe20008001204 */
[----:B------:R1:W2:Y:S01]  /*8d60*/  F2I.U32.TRUNC.NTZ R24, R6 ;  /* 0x0000000600187305 */ /* 0x0002a2000020f000 */
[----:B------:R-:W-:Y:S01]  /*8d70*/  SHF.R.U32.HI R5, RZ, UR4, R4 ;  /* 0x00000004ff057c19 */ /* 0x000fe20008011604 */
[----:B------:R-:W-:-:S03]  /*8d80*/  ULDC UR4, c[0x0][0x658] ;  /* 0x0001960000047ab9 */ /* 0x000fc60000000800 */
[--C-:B------:R-:W-:Y:S02]  /*8d90*/  SHF.R.U64 R20, R22, UR4, R5.reuse ;  /* 0x0000000416147c19 */ /* 0x100fe40008001205 */
[----:B------:R-:W-:-:S03]  /*8da0*/  SHF.R.U32.HI R23, RZ, UR4, R5 ;  /* 0x00000004ff177c19 */ /* 0x000fc60008011605 */
[----:B------:R-:W-:Y:S02]  /*8db0*/  IMAD.MOV.U32 R4, RZ, RZ, R20 ;  /* 0x000000ffff047224 */ /* 0x000fe400078e0014 */
[----:B------:R-:W-:Y:S01]  /*8dc0*/  IMAD.MOV.U32 R5, RZ, RZ, R23 ;  /* 0x000000ffff057224 */ /* 0x000fe200078e0017 */
[----:B-1----:R-:W-:Y:S06]  /*8dd0*/  @!P0 BRA `(.L_x_174) ;  /* 0x0000000000288947 */ /* 0x002fec0003800000 */
        /* <DEDUP_REMOVED lines=10> */
.L_x_174:
[----:B------:R-:W-:Y:S01]  /*8e80*/  ISETP.NE.AND P0, PT, R2, 0x1, PT ;  /* 0x000000010200780c */ /* 0x000fe20003f05270 */
[----:B------:R-:W-:Y:S01]  /*8e90*/  ULDC UR4, c[0x0][0x648] ;  /* 0x0001920000047ab9 */ /* 0x000fe20000000800 */
[----:B------:R-:W-:Y:S01]  /*8ea0*/  LOP3.LUT R22, R22, UR22, RZ, 0xc0, !PT ;  /* 0x0000001616167c12 */ /* 0x000fe2000f8ec0ff */
[----:B--2---:R-:W-:Y:S01]  /*8eb0*/  IMAD.MOV R24, RZ, RZ, -R24 ;  /* 0x000000ffff187224 */ /* 0x004fe200078e0a18 */
[----:B------:R-:W-:Y:S01]  /*8ec0*/  SHF.R.U64 R5, R4, UR4, R5 ;  /* 0x0000000404057c19 */ /* 0x000fe20008001205 */
[----:B------:R-:W-:Y:S01]  /*8ed0*/  ULDC UR4, c[0x0][0x638] ;  /* 0x00018e0000047ab9 */ /* 0x000fe20000000800 */
[----:B------:R-:W-:Y:S01]  /*8ee0*/  LOP3.LUT R19, R19, UR13, RZ, 0xc0, !PT ;  /* 0x0000000d13137c12 */ /* 0x000fe2000f8ec0ff */
[----:B------:R-:W-:Y:S01]  /*8ef0*/  ULDC UR5, c[0x0][0x610] ;  /* 0x0001840000057ab9 */ /* 0x000fe20000000800 */
[----:B------:R-:W-:Y:S02]  /*8f00*/  IMAD.MOV.U32 R4, RZ, RZ, 0x1 ;  /* 0x00000001ff047424 */ /* 0x000fe400078e00ff */
[----:B------:R-:W-:-:S02]  /*8f10*/  IMAD.MOV R7, RZ, RZ, -R5 ;  /* 0x000000ffff077224 */ /* 0x000fc400078e0a05 */
[----:B------:R-:W-:Y:S02]  /*8f20*/  IMAD R22, R5, UR14, R22 ;  /* 0x0000000e05167c24 */ /* 0x000fe4000f8e0216 */
[----:B0-----:R-:W-:Y:S02]  /*8f30*/  @P0 IMAD R15, R21, R24, R12 ;  /* 0x00000018150f0224 */ /* 0x001fe400078e020c */
[----:B------:R-:W-:Y:S01]  /*8f40*/  IMAD R20, R7, UR4, R20 ;  /* 0x0000000407147c24 */ /* 0x000fe2000f8e0214 */
[----:B------:R-:W-:Y:S01]  /*8f50*/  ULDC UR4, c[0x0][0x600] ;  /* 0x0001800000047ab9 */ /* 0x000fe20000000800 */
[----:B------:R-:W-:Y:S02]  /*8f60*/  IMAD R15, R22, UR5, R15 ;  /* 0x00000005160f7c24 */ /* 0x000fe4000f8e020f */
[----:B------:R-:W-:Y:S02]  /*8f70*/  IMAD R20, R20, UR4, R19 ;  /* 0x0000000414147c24 */ /* 0x000fe4000f8e0213 */
[----:B------:R-:W-:-:S03]  /*8f80*/  IMAD.MOV.U32 R7, RZ, RZ, R14 ;  /* 0x000000ffff077224 */ /* 0x000fc600078e000e */
[----:B------:R-:W-:Y:S02]  /*8f90*/  SEL R19, R20, R15, !P0 ;  /* 0x0000000f14137207 */ /* 0x000fe40004000000 */
[----:B------:R-:W-:-:S07]  /*8fa0*/  SEL R12, R15, R20, !P0 ;  /* 0x000000140f0c7207 */ /* 0x000fce0004000000 */
.L_x_172:
[----:B------:R-:W-:Y:S05]  /*8fb0*/  BSYNC B1 ;  /* 0x0000000000017941 */ /* 0x000fea0003800000 */
.L_x_171:
[----:B------:R-:W-:-:S13]  /*8fc0*/  LOP3.LUT P0, RZ, R4, 0xff, RZ, 0xc0, !PT ;  /* 0x000000ff04ff7812 */ /* 0x000fda000780c0ff */
[----:B------:R-:W-:Y:S05]  /*8fd0*/  @P0 BRA `(.L_x_175) ;  /* 0xfffffff400040947 */ /* 0x000fea000383ffff */
[----:B------:R-:W-:Y:S05]  /*8fe0*/  BSYNC B0 ;  /* 0x0000000000007941 */ /* 0x000fea0003800000 */
.L_x_164:
[----:B------:R-:W-:-:S03]  /*8ff0*/  UMOV UR4, 0xffffffff ;  /* 0xffffffff00047882 */ /* 0x000fc60000000000 */
[----:B------:R-:W-:Y:S05]  /*9000*/  BRA.DIV UR4, `(.L_x_176) ;  /* 0x0000000204f07947 */ /* 0x000fea000b800000 */
[----:B------:R-:W-:-:S13]  /*9010*/  ELECT P6, URZ, PT ;  /* 0x00000000003f782f */ /* 0x000fda00038c0000 */
.L_x_189:
[----:B------:R-:W-:Y:S04]  /*9020*/  BSSY B0, `(.L_x_177) ;  /* 0x0000022000007945 */ /* 0x000fe80003800000 */
[----:B------:R-:W-:Y:S05]  /*9030*/  @!P6 BRA `(.L_x_178) ;  /* 0x000000000080e947 */ /* 0x000fea0003800000 */
[----:B------:R-:W-:-:S04]  /*9040*/  LOP3.LUT R18, R18, 0x2, RZ, 0xfc, !PT ;  /* 0x0000000212127812 */ /* 0x000fc800078efcff */
[----:B------:R-:W-:-:S13]  /*9050*/  ISETP.NE.AND P0, PT, R18, 0x3, PT ;  /* 0x000000031200780c */ /* 0x000fda0003f05270 */
[----:B------:R-:W-:Y:S05]  /*9060*/  @!P0 BRA `(.L_x_179) ;  /* 0x0000000000048947 */ /* 0x000fea0003800000 */
[----:B------:R-:W-:Y:S01]  /*9070*/  BPT.TRAP 0x1 ;  /* 0x000000040000795c */ /* 0x000fe20000300000 */
.L_x_179:
[----:B------:R-:W0:Y:S01]  /*9080*/  S2R R5, SR_CgaCtaId ;  /* 0x0000000000057919 */ /* 0x000e220000008800 */
[----:B------:R-:W-:Y:S02]  /*9090*/  MOV R0, 0x400 ;  /* 0x0000040000007802 */ /* 0x000fe40000000f00 */
[----:B------:R-:W-:Y:S02]  /*90a0*/  SHF.L.U32 R4, R3, 0x1f, RZ ;  /* 0x0000001f03047819 */ /* 0x000fe400000006ff */
[----:B0-----:R-:W-:-:S05]  /*90b0*/  LEA R0, R5, R0, 0x18 ;  /* 0x0000000005007211 */ /* 0x001fca00078ec0ff */
[----:B------:R-:W-:-:S04]  /*90c0*/  VIADD R0, R0, 0x18 ;  /* 0x0000001800007836 */ /* 0x000fc80000000000 */
[C---:B------:R-:W-:Y:S02]  /*90d0*/  IMAD R7, R13.reuse, 0x8, R0 ;  /* 0x000000080d077824 */ /* 0x040fe400078e0200 */
[----:B------:R-:W-:Y:S02]  /*90e0*/  VIADD R13, R13, 0x1 ;  /* 0x000000010d0d7836 */ /* 0x000fe40000000000 */
[----:B------:R-:W0:Y:S03]  /*90f0*/  SYNCS.PHASECHK.TRANS64.TRYWAIT P0, [R7+URZ], R4 ;  /* 0x00000004070075a7 */ /* 0x000e26000800017f */
[----:B------:R-:W-:-:S04]  /*9100*/  ISETP.NE.AND P1, PT, R13, 0x3, PT ;  /* 0x000000030d00780c */ /* 0x000fc80003f25270 */
[----:B------:R-:W-:Y:S02]  /*9110*/  SEL R2, RZ, 0x1, P1 ;  /* 0x00000001ff027807 */ /* 0x000fe40000800000 */
[----:B------:R-:W-:Y:S02]  /*9120*/  SEL R13, R13, RZ, P1 ;  /* 0x000000ff0d0d7207 */ /* 0x000fe40000800000 */
[----:B------:R-:W-:-:S03]  /*9130*/  LOP3.LUT R9, R3, R2, RZ, 0x3c, !PT ;  /* 0x0000000203097212 */ /* 0x000fc600078e3cff */
[----:B------:R-:W-:Y:S01]  /*9140*/  IMAD R6, R13, 0x8, R0 ;  /* 0x000000080d067824 */ /* 0x000fe200078e0200 */
[----:B------:R-:W-:Y:S01]  /*9150*/  SHF.L.U32 R5, R9, 0x1f, RZ ;  /* 0x0000001f09057819 */ /* 0x000fe200000006ff */
[----:B0-----:R-:W-:Y:S06]  /*9160*/  @!P0 BRA `(.L_x_180) ;  /* 0x0000000000b88947 */ /* 0x001fec0003800000 */
.L_x_190:
[----:B------:R-:W1:Y:S01]  /*9170*/  SYNCS.PHASECHK.TRANS64.TRYWAIT P0, [R6+URZ], R5 ;  /* 0x00000005060075a7 */ /* 0x000e62000800017f */
[----:B------:R-:W-:-:S05]  /*9180*/  VIADD R2, R13, 0x1 ;  /* 0x000000010d027836 */ /* 0x000fca0000000000 */
[----:B------:R-:W-:-:S04]  /*9190*/  ISETP.NE.AND P1, PT, R2, 0x3, PT ;  /* 0x000000030200780c */ /* 0x000fc80003f25270 */
[----:B0-----:R-:W-:Y:S02]  /*91a0*/  SEL R4, RZ, 0x1, P1 ;  /* 0x00000001ff047807 */ /* 0x001fe40000800000 */
[----:B------:R-:W-:Y:S02]  /*91b0*/  SEL R3, R2, RZ, P1 ;  /* 0x000000ff02037207 */ /* 0x000fe40000800000 */
[----:B------:R-:W-:Y:S01]  /*91c0*/  LOP3.LUT R4, R9, R4, RZ, 0x3c, !PT ;  /* 0x0000000409047212 */ /* 0x000fe200078e3cff */
[----:B-1----:R-:W-:Y:S06]  /*91d0*/  @!P0 BRA `(.L_x_181) ;  /* 0x0000000000b08947 */ /* 0x002fec0003800000 */
.L_x_191:
[----:B------:R-:W-:Y:S01]  /*91e0*/  IMAD R3, R3, 0x8, R0 ;  /* 0x0000000803037824 */ /* 0x000fe200078e0200 */
[----:B------:R-:W-:-:S07]  /*91f0*/  SHF.L.U32 R0, R4, 0x1f, RZ ;  /* 0x0000001f04007819 */ /* 0x000fce00000006ff */
.L_x_182:
[----:B-1----:R1:W2:Y:S02]  /*9200*/  SYNCS.PHASECHK.TRANS64.TRYWAIT P0, [R3+URZ], R0 ;  /* 0x00000000030075a7 */ /* 0x0022a4000800017f */
[----:B--2---:R-:W-:Y:S05]  /*9210*/  @!P0 NANOSLEEP.SYNCS 0x989680 ;  /* 0x009896800000895d */ /* 0x004fea0003900000 */
[----:B------:R-:W2:Y:S02]  /*9220*/  @!P0 SYNCS.PHASECHK.TRANS64 P0, [R3+URZ], R0 ;  /* 0x00000000030085a7 */ /* 0x000ea4000800007f */
[----:B--2---:R-:W-:Y:S05]  /*9230*/  @!P0 BRA `(.L_x_182) ;  /* 0xfffffffc00f08947 */ /* 0x004fea000383ffff */
.L_x_178:
[----:B------:R-:W-:Y:S05]  /*9240*/  BSYNC B0 ;  /* 0x0000000000007941 */ /* 0x000fea0003800000 */
.L_x_177:
[----:B------:R-:W-:Y:S05]  /*9250*/  EXIT ;  /* 0x000000000000794d */ /* 0x000fea0003800000 */
.L_x_21:
[----:B-1----:R1:W2:Y:S02]  /*9260*/  SYNCS.PHASECHK.TRANS64.TRYWAIT P1, [R3+URZ], R0 ;  /* 0x00000000030075a7 */ /* 0x0022a4000802017f */
[----:B--2---:R-:W-:Y:S05]  /*9270*/  @!P1 NANOSLEEP.SYNCS 0x989680 ;  /* 0x009896800000995d */ /* 0x004fea0003900000 */
[----:B------:R-:W2:Y:S02]  /*9280*/  @!P1 SYNCS.PHASECHK.TRANS64 P1, [R3+URZ], R0 ;  /* 0x00000000030095a7 */ /* 0x000ea4000802007f */
[----:B--2---:R-:W-:Y:S05]  /*9290*/  @!P1 BRA `(.L_x_21) ;  /* 0xfffffffc00f09947 */ /* 0x004fea000383ffff */
[----:B------:R-:W-:Y:S05]  /*92a0*/  BRA `(.L_x_20) ;  /* 0xffffff8400487947 */ /* 0x000fea000383ffff */
.L_x_26:
[----:B-1----:R1:W2:Y:S02]  /*92b0*/  SYNCS.PHASECHK.TRANS64.TRYWAIT P1, [R5+URZ], R4 ;  /* 0x00000004050075a7 */ /* 0x0022a4000802017f */
[----:B--2---:R-:W-:Y:S05]  /*92c0*/  @!P1 NANOSLEEP.SYNCS 0x989680 ;  /* 0x009896800000995d */ /* 0x004fea0003900000 */
[----:B------:R-:W2:Y:S02]  /*92d0*/  @!P1 SYNCS.PHASECHK.TRANS64 P1, [R5+URZ], R4 ;  /* 0x00000004050095a7 */ /* 0x000ea4000802007f */
[----:B--2---:R-:W-:Y:S05]  /*92e0*/  @!P1 BRA `(.L_x_26) ;  /* 0xfffffffc00f09947 */ /* 0x004fea000383ffff */
[----:B------:R-:W-:Y:S05]  /*92f0*/  BRA `(.L_x_25) ;  /* 0xffffff8c00587947 */ /* 0x000fea000383ffff */
.L_x_165:
[----:B------:R-:W-:Y:S01]  /*9300*/  BSSY B1, `(.L_x_183) ;  /* 0x0000006000017945 */ /* 0x000fe20003800000 */
[----:B------:R-:W-:-:S07]  /*9310*/  IMAD.MOV.U32 R15, RZ, RZ, -0x1 ;  /* 0xffffffffff0f7424 */ /* 0x000fce00078e00ff */
[----:B------:R-:W-:Y:S05]  /*9320*/  WARPSYNC.COLLECTIVE R15, `(.L_x_184) ;  /* 0x000000000f0c7348 */ /* 0x000fea0003c00000 */
[----:B------:R-:W-:Y:S02]  /*9330*/  ELECT P6, UR62, PT ;  /* 0x00000000003e782f */ /* 0x000fe400038c0000 */
[----:B------:R-:W-:Y:S01]  /*9340*/  MOV R14, UR62 ;  /* 0x0000003e000e7c02 */ /* 0x000fe20008000f00 */
[----:B------:R-:W-:Y:S10]  /*9350*/  ENDCOLLECTIVE ;  /* 0x000000000000791b */ /* 0x000ff40003800000 */
.L_x_184:
[----:B------:R-:W-:Y:S05]  /*9360*/  BSYNC B1 ;  /* 0x0000000000017941 */ /* 0x000fea0003800000 */
.L_x_183:
[----:B------:R-:W-:Y:S05]  /*9370*/  BRA `(.L_x_185) ;  /* 0xfffffff000287947 */ /* 0x000fea000383ffff */
.L_x_168:
[----:B0-----:R0:W1:Y:S02]  /*9380*/  SYNCS.PHASECHK.TRANS64.TRYWAIT P0, [R21+URZ+0x18], R12 ;  /* 0x0000180c150075a7 */ /* 0x001064000800017f */
[----:B-1----:R-:W-:Y:S05]  /*9390*/  @!P0 NANOSLEEP.SYNCS 0x989680 ;  /* 0x009896800000895d */ /* 0x002fea0003900000 */
[----:B------:R-:W1:Y:S02]  /*93a0*/  @!P0 SYNCS.PHASECHK.TRANS64 P0, [R21+URZ+0x18], R12 ;  /* 0x0000180c150085a7 */ /* 0x000e64000800007f */
[----:B-1----:R-:W-:Y:S05]  /*93b0*/  @!P0 BRA `(.L_x_168) ;  /* 0xfffffffc00f08947 */ /* 0x002fea000383ffff */
[----:B------:R-:W-:Y:S05]  /*93c0*/  BRA `(.L_x_186) ;  /* 0xfffffff000647947 */ /* 0x000fea000383ffff */
.L_x_176:
[----:B------:R-:W-:Y:S01]  /*93d0*/  BSSY B0, `(.L_x_187) ;  /* 0x0000006000007945 */ /* 0x000fe20003800000 */
[----:B------:R-:W-:-:S07]  /*93e0*/  IMAD.MOV.U32 R15, RZ, RZ, -0x1 ;  /* 0xffffffffff0f7424 */ /* 0x000fce00078e00ff */
[----:B------:R-:W-:Y:S05]  /*93f0*/  WARPSYNC.COLLECTIVE R15, `(.L_x_188) ;  /* 0x000000000f0c7348 */ /* 0x000fea0003c00000 */
[----:B------:R-:W-:Y:S02]  /*9400*/  ELECT P6, UR62, PT ;  /* 0x00000000003e782f */ /* 0x000fe400038c0000 */
[----:B------:R-:W-:Y:S01]  /*9410*/  MOV R14, UR62 ;  /* 0x0000003e000e7c02 */ /* 0x000fe20008000f00 */
[----:B------:R-:W-:Y:S10]  /*9420*/  ENDCOLLECTIVE ;  /* 0x000000000000791b */ /* 0x000ff40003800000 */
.L_x_188:
[----:B------:R-:W-:Y:S05]  /*9430*/  BSYNC B0 ;  /* 0x0000000000007941 */ /* 0x000fea0003800000 */
.L_x_187:
[----:B------:R-:W-:Y:S05]  /*9440*/  BRA `(.L_x_189) ;  /* 0xfffffff800f47947 */ /* 0x000fea000383ffff */
.L_x_180:
[----:B0-----:R0:W1:Y:S02]  /*9450*/  SYNCS.PHASECHK.TRANS64.TRYWAIT P0, [R7+URZ], R4 ;  /* 0x00000004070075a7 */ /* 0x001064000800017f */
[----:B-1----:R-:W-:Y:S05]  /*9460*/  @!P0 NANOSLEEP.SYNCS 0x989680 ;  /* 0x009896800000895d */ /* 0x002fea0003900000 */
[----:B------:R-:W1:Y:S02]  /*9470*/  @!P0 SYNCS.PHASECHK.TRANS64 P0, [R7+URZ], R4 ;  /* 0x00000004070085a7 */ /* 0x000e64000800007f */
[----:B-1----:R-:W-:Y:S05]  /*9480*/  @!P0 BRA `(.L_x_180) ;  /* 0xfffffffc00f08947 */ /* 0x002fea000383ffff */
[----:B------:R-:W-:Y:S05]  /*9490*/  BRA `(.L_x_190) ;  /* 0xfffffffc00347947 */ /* 0x000fea000383ffff */
.L_x_181:
[----:B0-----:R0:W1:Y:S02]  /*94a0*/  SYNCS.PHASECHK.TRANS64.TRYWAIT P0, [R6+URZ], R5 ;  /* 0x00000005060075a7 */ /* 0x001064000800017f */
[----:B-1----:R-:W-:Y:S05]  /*94b0*/  @!P0 NANOSLEEP.SYNCS 0x989680 ;  /* 0x009896800000895d */ /* 0x002fea0003900000 */
[----:B------:R-:W1:Y:S02]  /*94c0*/  @!P0 SYNCS.PHASECHK.TRANS64 P0, [R6+URZ], R5 ;  /* 0x00000005060085a7 */ /* 0x000e64000800007f */
[----:B-1----:R-:W-:Y:S05]  /*94d0*/  @!P0 BRA `(.L_x_181) ;  /* 0xfffffffc00f08947 */ /* 0x002fea000383ffff */
[----:B------:R-:W-:Y:S05]  /*94e0*/  BRA `(.L_x_191) ;  /* 0xfffffffc003c7947 */ /* 0x000fea000383ffff */
.L_x_192:
[----:B------:R-:W-:-:S00]  /*94f0*/  BRA `(.L_x_192) ;  /* 0xfffffffc00fc7947 */ /* 0x000fc0000383ffff */
[----:B------:R-:W-:-:S00]  /*9500*/  NOP ;  /* 0x0000000000007918 */ /* 0x000fc00000000000 */
[----:B------:R-:W-:-:S00]  /*9510*/  NOP ;  /* 0x0000000000007918 */ /* 0x000fc00000000000 */
[----:B------:R-:W-:-:S00]  /*9520*/  NOP ;  /* 0x0000000000007918 */ /* 0x000fc00000000000 */
[----:B------:R-:W-:-:S00]  /*9530*/  NOP ;  /* 0x0000000000007918 */ /* 0x000fc00000000000 */
[----:B------:R-:W-:-:S00]  /*9540*/  NOP ;  /* 0x0000000000007918 */ /* 0x000fc00000000000 */
[----:B------:R-:W-:-:S00]  /*9550*/  NOP ;  /* 0x0000000000007918 */ /* 0x000fc00000000000 */
[----:B------:R-:W-:-:S00]  /*9560*/  NOP ;  /* 0x0000000000007918 */ /* 0x000fc00000000000 */
[----:B------:R-:W-:-:S00]  /*9570*/  NOP ;  /* 0x0000000000007918 */ /* 0x000fc00000000000 */
.L_x_193:


//--------------------- .nv.global.init           --------------------------
	.section	.nv.global.init,"aw",@progbits
.nv.global.init:
	.type		$str$22,@object
	.size		$str$22,($str$23 - $str$22)
$str$22:
        /*0000*/ 	.byte	0x6b, 0x5f, 0x74, 0x69, 0x6c, 0x65, 0x5f, 0x63, 0x6f, 0x75, 0x6e, 0x74, 0x20, 0x3e, 0x3d, 0x20
        /*0010*/ 	.byte	0x31, 0x00
	.type		$str$23,@object
	.size		$str$23,(__unnamed_1 - $str$23)
$str$23:
        /*0012*/ 	.byte	0x2f, 0x74, 0x6d, 0x70, 0x2f, 0x63, 0x75, 0x74, 0x6c, 0x61, 0x73, 0x73, 0x5f, 0x73, 0x77, 0x65
        /*0022*/ 	.byte	0x65, 0x70, 0x5f, 0x73, 0x72, 0x63, 0x2f, 0x69, 0x6e, 0x63, 0x6c, 0x75, 0x64, 0x65, 0x2f, 0x63
        /*0032*/ 	.byte	0x75, 0x74, 0x6c, 0x61, 0x73, 0x73, 0x2f, 0x67, 0x65, 0x6d, 0x6d, 0x2f, 0x63, 0x6f, 0x6c, 0x6c
        /*0042*/ 	.byte	0x65, 0x63, 0x74, 0x69, 0x76, 0x65, 0x2f, 0x73, 0x6d, 0x39, 0x30, 0x5f, 0x6d, 0x6d, 0x61, 0x5f
        /*0052*/ 	.byte	0x74, 0x6d, 0x61, 0x5f, 0x67, 0x6d, 0x6d, 0x61, 0x5f, 0x73, 0x73, 0x5f, 0x77, 0x61, 0x72, 0x70
        /*0062*/ 	.byte	0x73, 0x70, 0x65, 0x63, 0x69, 0x61, 0x6c, 0x69, 0x7a, 0x65, 0x64, 0x2e, 0x68, 0x70, 0x70, 0x00
	.type		__unnamed_1,@object
	.size		__unnamed_1,(.L_0 - __unnamed_1)
__unnamed_1:
        /*0072*/ 	.byte	0x76, 0x6f, 0x69, 0x64, 0x20, 0x63, 0x75, 0x74, 0x6c, 0x61, 0x73, 0x73, 0x3a, 0x3a, 0x67, 0x65
        /* <DEDUP_REMOVED lines=181> */
        /*0bd2*/ 	.byte	0x65, 0x6e, 0x74, 0x69, 0x74, 0x79, 0x5d, 0x00
.L_0:


//--------------------- .nv.shared._ZN7cutlass13device_kernelINS_4gemm6kernel13GemmUniversalIN4cute5tupleIJiiiiEEENS1_10collective13CollectiveMmaINS1_34MainloopSm90TmaGmmaWarpSpecializedILi3ENS5_IJNS4_1CILi2EEESB_NSA_ILi1EEEEEENS1_35KernelTmaWarpSpecializedCooperativeEEENS5_IJNSA_ILi256EEENSA_ILi64EEENSA_ILi128EEEEEENS_10bfloat16_tENS5_IJlSC_lEEESK_SL_NS4_8TiledMMAINS4_8MMA_AtomIJNS4_4SM904GMMA27MMA_64x64x16_F32BF16BF16_SSILNSP_5MajorE0ELSR_0ELNSP_7ScaleInE1ELSS_1EEEEEENS4_6LayoutINS5_IJSB_SC_SC_EEENS5_IJSC_NSA_ILi0EEESX_EEEEENS5_IJNS4_10UnderscoreES10_S10_EEEEENS4_23SM90_TMA_LOAD_MULTICASTENS4_14ComposedLayoutINS4_7SwizzleILi3ELi4ELi3EEENS4_18smem_ptr_flag_bitsILi16EEENSV_INS5_IJNSA_ILi8EEESH_EEENS5_IJSH_SC_EEEEEEEvNS4_8identityES13_S1D_vS1E_EENS_8epilogue10collective6detail29Sm90TmaWarpSpecializedAdapterINS1H_15DefaultEpilogueISK_SL_SL_NS1G_6thread17LinearCombinationISK_Li1EffLNS1L_9ScaleType4KindE0ELNS_15FloatRoundStyleE2ESK_EENS1_15EpilogueDefaultEEEEEvvEEEEvNT_6ParamsE --------------------------
	.section	.nv.shared._ZN7cutlass13device_kernelINS_4gemm6kernel13GemmUniversalIN4cute5tupleIJiiiiEEENS1_10collective13CollectiveMmaINS1_34MainloopSm90TmaGmmaWarpSpecializedILi3ENS5_IJNS4_1CILi2EEESB_NSA_ILi1EEEEEENS1_35KernelTmaWarpSpecializedCooperativeEEENS5_IJNSA_ILi256EEENSA_ILi64EEENSA_ILi128EEEEEENS_10bfloat16_tENS5_IJlSC_lEEESK_SL_NS4_8TiledMMAINS4_8MMA_AtomIJNS4_4SM904GMMA27MMA_64x64x16_F32BF16BF16_SSILNSP_5MajorE0ELSR_0ELNSP_7ScaleInE1ELSS_1EEEEEENS4_6LayoutINS5_IJSB_SC_SC_EEENS5_IJSC_NSA_ILi0EEESX_EEEEENS5_IJNS4_10UnderscoreES10_S10_EEEEENS4_23SM90_TMA_LOAD_MULTICASTENS4_14ComposedLayoutINS4_7SwizzleILi3ELi4ELi3EEENS4_18smem_ptr_flag_bitsILi16EEENSV_INS5_IJNSA_ILi8EEESH_EEENS5_IJSH_SC_EEEEEEEvNS4_8identityES13_S1D_vS1E_EENS_8epilogue10collective6detail29Sm90TmaWarpSpecializedAdapterINS1H_15DefaultEpilogueISK_SL_SL_NS1G_6thread17LinearCombinationISK_Li1EffLNS1L_9ScaleType4KindE0ELNS_15FloatRoundStyleE2ESK_EENS1_15EpilogueDefaultEEEEEvvEEEEvNT_6ParamsE,"aw",@nobits
	.sectionflags	@""
	.align	16
	.zero		1024


//--------------------- .nv.shared.reserved.0     --------------------------
	.section	.nv.shared.reserved.0,"aw",@nobits
	.weak		__nv_reservedSMEM_offset_0_alias
	.size		__nv_reservedSMEM_offset_0_alias, 0, 0
	.other		__nv_reservedSMEM_offset_0_alias,@"STO_CUDA_RESERVED_SHARED STV_DEFAULT"
__nv_reservedSMEM_offset_0_alias:
	.zero		0


//--------------------- .nv.global                --------------------------
	.section	.nv.global,"aw",@nobits
.nv.global:
	.type		_ZN39_INTERNAL_3ae6eca1_4_k_cu_c6551abb_37334cute1_E,@object
	.size		_ZN39_INTERNAL_3ae6eca1_4_k_cu_c6551abb_37334cute1_E,(_ZN39_INTERNAL_3ae6eca1_4_k_cu_c6551abb_37334cuda3std3__45__cpo6cbeginE - _ZN39_INTERNAL_3ae6eca1_4_k_cu_c6551abb_37334cute1_E)
_ZN39_INTERNAL_3ae6eca1_4_k_cu_c6551abb_37334cute1_E:
	.zero		1
	.type		_ZN39_INTERNAL_3ae6eca1_4_k_cu_c6551abb_37334cuda3std3__45__cpo6cbeginE,@object
	.size		_ZN39_INTERNAL_3ae6eca1_4_k_cu_c6551abb_37334cuda3std3__45__cpo6cbeginE,(_ZN39_INTERNAL_3ae6eca1_4_k_cu_c6551abb_37334cuda3std3__48in_placeE - _ZN39_INTERNAL_3ae6eca1_4_k_cu_c6551abb_37334cuda3std3__45__cpo6cbeginE)
_ZN39_INTERNAL_3ae6eca1_4_k_cu_c6551abb_37334cuda3std3__45__cpo6cbeginE:
	.zero		1
	.type		_ZN39_INTERNAL_3ae6eca1_4_k_cu_c6551abb_37334cuda3std3__48in_placeE,@object
	.size		_ZN39_INTERNAL_3ae6eca1_4_k_cu_c6551abb_37334cuda3std3__48in_placeE,(_ZN39_INTERNAL_3ae6eca1_4_k_cu_c6551abb_37334cuda3std6ranges3__45__cpo9iter_moveE - _ZN39_INTERNAL_3ae6eca1_4_k_cu_c6551abb_37334cuda3std3__48in_placeE)
_ZN39_INTERNAL_3ae6eca1_4_k_cu_c6551abb_37334cuda3std3__48in_placeE:
	.zero		1
	.type		_ZN39_INTERNAL_3ae6eca1_4_k_cu_c6551abb_37334cuda3std6ranges3__45__cpo9iter_moveE,@object
	.size		_ZN39_INTERNAL_3ae6eca1_4_k_cu_c6551abb_37334cuda3std6ranges3__45__cpo9iter_moveE,(_ZN39_INTERNAL_3ae6eca1_4_k_cu_c6551abb_37334cuda3std3__45__cpo5beginE - _ZN39_INTERNAL_3ae6eca1_4_k_cu_c6551abb_37334cuda3std6ranges3__45__cpo9iter_moveE)
_ZN39_INTERNAL_3ae6eca1_4_k_cu_c6551abb_37334cuda3std6ranges3__45__cpo9iter_moveE:
	.zero		1
	.type		_ZN39_INTERNAL_3ae6eca1_4_k_cu_c6551abb_37334cuda3std3__45__cpo5beginE,@object
	.size		_ZN39_INTERNAL_3ae6eca1_4_k_cu_c6551abb_37334cuda3std3__45__cpo5beginE,(_ZN39_INTERNAL_3ae6eca1_4_k_cu_c6551abb_37334cuda3std3__441_GLOBAL__N__3ae6eca1_4_k_cu_c6551abb_37336ignoreE - _ZN39_INTERNAL_3ae6eca1_4_k_cu_c6551abb_37334cuda3std3__45__cpo5beginE)
_ZN39_INTERNAL_3ae6eca1_4_k_cu_c6551abb_37334cuda3std3__45__cpo5beginE:
	.zero		1
	.type		_ZN39_INTERNAL_3ae6eca1_4_k_cu_c6551abb_37334cuda3std3__441_GLOBAL__N__3ae6eca1_4_k_cu_c6551abb_37336ignoreE,@object
	.size		_ZN39_INTERNAL_3ae6eca1_4_k_cu_c6551abb_37334cuda3std3__441_GLOBAL__N__3ae6eca1_4_k_cu_c6551abb_37336ignoreE,(_ZN39_INTERNAL_3ae6eca1_4_k_cu_c6551abb_37334cute7productE - _ZN39_INTERNAL_3ae6eca1_4_k_cu_c6551abb_37334cuda3std3__441_GLOBAL__N__3ae6eca1_4_k_cu_c6551abb_37336ignoreE)
_ZN39_INTERNAL_3ae6eca1_4_k_cu_c6551abb_37334cuda3std3__441_GLOBAL__N__3ae6eca1_4_k_cu_c6551abb_37336ignoreE:
	.zero		1
	.type		_ZN39_INTERNAL_3ae6eca1_4_k_cu_c6551abb_37334cute7productE,@object
	.size		_ZN39_INTERNAL_3ae6eca1_4_k_cu_c6551abb_37334cute7productE,(_ZN39_INTERNAL_3ae6eca1_4_k_cu_c6551abb_37334cuda3std3__45__cpo3endE - _ZN39_INTERNAL_3ae6eca1_4_k_cu_c6551abb_37334cute7productE)
_ZN39_INTERNAL_3ae6eca1_4_k_cu_c6551abb_37334cute7productE:
	.zero		1
	.type		_ZN39_INTERNAL_3ae6eca1_4_k_cu_c6551abb_37334cuda3std3__45__cpo3endE,@object
	.size		_ZN39_INTERNAL_3ae6eca1_4_k_cu_c6551abb_37334cuda3std3__45__cpo3endE,(_ZN39_INTERNAL_3ae6eca1_4_k_cu_c6551abb_37334cuda3std3__419piecewise_constructE - _ZN39_INTERNAL_3ae6eca1_4_k_cu_c6551abb_37334cuda3std3__45__cpo3endE)
_ZN39_INTERNAL_3ae6eca1_4_k_cu_c6551abb_37334cuda3std3__45__cpo3endE:
	.zero		1
	.type		_ZN39_INTERNAL_3ae6eca1_4_k_cu_c6551abb_37334cuda3std3__419piecewise_constructE,@object
	.size		_ZN39_INTERNAL_3ae6eca1_4_k_cu_c6551abb_37334cuda3std3__419piecewise_constructE,(_ZN39_INTERNAL_3ae6eca1_4_k_cu_c6551abb_37334cuda3std3__45__cpo4cendE - _ZN39_INTERNAL_3ae6eca1_4_k_cu_c6551abb_37334cuda3std3__419piecewise_constructE)
_ZN39_INTERNAL_3ae6eca1_4_k_cu_c6551abb_37334cuda3std3__419piecewise_constructE:
	.zero		1
	.type		_ZN39_INTERNAL_3ae6eca1_4_k_cu_c6551abb_37334cuda3std3__45__cpo4cendE,@object
	.size		_ZN39_INTERNAL_3ae6eca1_4_k_cu_c6551abb_37334cuda3std3__45__cpo4cendE,(_ZN39_INTERNAL_3ae6eca1_4_k_cu_c6551abb_37334cuda3std6ranges3__45__cpo4swapE - _ZN39_INTERNAL_3ae6eca1_4_k_cu_c6551abb_37334cuda3std3__45__cpo4cendE)
_ZN39_INTERNAL_3ae6eca1_4_k_cu_c6551abb_37334cuda3std3__45__cpo4cendE:
	.zero		1
	.type		_ZN39_INTERNAL_3ae6eca1_4_k_cu_c6551abb_37334cuda3std6ranges3__45__cpo4swapE,@object
	.size		_ZN39_INTERNAL_3ae6eca1_4_k_cu_c6551abb_37334cuda3std6ranges3__45__cpo4swapE,(.L_8 - _ZN39_INTERNAL_3ae6eca1_4_k_cu_c6551abb_37334cuda3std6ranges3__45__cpo4swapE)
_ZN39_INTERNAL_3ae6eca1_4_k_cu_c6551abb_37334cuda3std6ranges3__45__cpo4swapE:
	.zero		1
.L_8:


//--------------------- .nv.constant0._ZN7cutlass13device_kernelINS_4gemm6kernel13GemmUniversalIN4cute5tupleIJiiiiEEENS1_10collective13CollectiveMmaINS1_34MainloopSm90TmaGmmaWarpSpecializedILi3ENS5_IJNS4_1CILi2EEESB_NSA_ILi1EEEEEENS1_35KernelTmaWarpSpecializedCooperativeEEENS5_IJNSA_ILi256EEENSA_ILi64EEENSA_ILi128EEEEEENS_10bfloat16_tENS5_IJlSC_lEEESK_SL_NS4_8TiledMMAINS4_8MMA_AtomIJNS4_4SM904GMMA27MMA_64x64x16_F32BF16BF16_SSILNSP_5MajorE0ELSR_0ELNSP_7ScaleInE1ELSS_1EEEEEENS4_6LayoutINS5_IJSB_SC_SC_EEENS5_IJSC_NSA_ILi0EEESX_EEEEENS5_IJNS4_10UnderscoreES10_S10_EEEEENS4_23SM90_TMA_LOAD_MULTICASTENS4_14ComposedLayoutINS4_7SwizzleILi3ELi4ELi3EEENS4_18smem_ptr_flag_bitsILi16EEENSV_INS5_IJNSA_ILi8EEESH_EEENS5_IJSH_SC_EEEEEEEvNS4_8identityES13_S1D_vS1E_EENS_8epilogue10collective6detail29Sm90TmaWarpSpecializedAdapterINS1H_15DefaultEpilogueISK_SL_SL_NS1G_6thread17LinearCombinationISK_Li1EffLNS1L_9ScaleType4KindE0ELNS_15FloatRoundStyleE2ESK_EENS1_15EpilogueDefaultEEEEEvvEEEEvNT_6ParamsE --------------------------
	.section	.nv.constant0._ZN7cutlass13device_kernelINS_4gemm6kernel13GemmUniversalIN4cute5tupleIJiiiiEEENS1_10collective13CollectiveMmaINS1_34MainloopSm90TmaGmmaWarpSpecializedILi3ENS5_IJNS4_1CILi2EEESB_NSA_ILi1EEEEEENS1_35KernelTmaWarpSpecializedCooperativeEEENS5_IJNSA_ILi256EEENSA_ILi64EEENSA_ILi128EEEEEENS_10bfloat16_tENS5_IJlSC_lEEESK_SL_NS4_8TiledMMAINS4_8MMA_AtomIJNS4_4SM904GMMA27MMA_64x64x16_F32BF16BF16_SSILNSP_5MajorE0ELSR_0ELNSP_7ScaleInE1ELSS_1EEEEEENS4_6LayoutINS5_IJSB_SC_SC_EEENS5_IJSC_NSA_ILi0EEESX_EEEEENS5_IJNS4_10UnderscoreES10_S10_EEEEENS4_23SM90_TMA_LOAD_MULTICASTENS4_14ComposedLayoutINS4_7SwizzleILi3ELi4ELi3EEENS4_18smem_ptr_flag_bitsILi16EEENSV_INS5_IJNSA_ILi8EEESH_EEENS5_IJSH_SC_EEEEEEEvNS4_8identityES13_S1D_vS1E_EENS_8epilogue10collective6detail29Sm90TmaWarpSpecializedAdapterINS1H_15DefaultEpilogueISK_SL_SL_NS1G_6thread17LinearCombinationISK_Li1EffLNS1L_9ScaleType4KindE0ELNS_15FloatRoundStyleE2ESK_EENS1_15EpilogueDefaultEEEEEvvEEEEvNT_6ParamsE,"a",@progbits
	.sectionflags	@""
	.align	4
.nv.constant0._ZN7cutlass13device_kernelINS_4gemm6kernel13GemmUniversalIN4cute5tupleIJiiiiEEENS1_10collective13CollectiveMmaINS1_34MainloopSm90TmaGmmaWarpSpecializedILi3ENS5_IJNS4_1CILi2EEESB_NSA_ILi1EEEEEENS1_35KernelTmaWarpSpecializedCooperativeEEENS5_IJNSA_ILi256EEENSA_ILi64EEENSA_ILi128EEEEEENS_10bfloat16_tENS5_IJlSC_lEEESK_SL_NS4_8TiledMMAINS4_8MMA_AtomIJNS4_4SM904GMMA27MMA_64x64x16_F32BF16BF16_SSILNSP_5MajorE0ELSR_0ELNSP_7ScaleInE1ELSS_1EEEEEENS4_6LayoutINS5_IJSB_SC_SC_EEENS5_IJSC_NSA_ILi0EEESX_EEEEENS5_IJNS4_10UnderscoreES10_S10_EEEEENS4_23SM90_TMA_LOAD_MULTICASTENS4_14ComposedLayoutINS4_7SwizzleILi3ELi4ELi3EEENS4_18smem_ptr_flag_bitsILi16EEENSV_INS5_IJNSA_ILi8EEESH_EEENS5_IJSH_SC_EEEEEEEvNS4_8identityES13_S1D_vS1E_EENS_8epilogue10collective6detail29Sm90TmaWarpSpecializedAdapterINS1H_15DefaultEpilogueISK_SL_SL_NS1G_6thread17LinearCombinationISK_Li1EffLNS1L_9ScaleType4KindE0ELNS_15FloatRoundStyleE2ESK_EENS1_15EpilogueDefaultEEEEEvvEEEEvNT_6ParamsE:
	.zero		1664


//--------------------- SYMBOLS --------------------------

	.type		.nv.reservedSmem.offset0,@object
	.size		.nv.reservedSmem.offset0,0x4
	.type		__assertfail,@function
